	.target	sm_90a

	.elftype	@"ET_EXEC"


//--------------------- .note.nv.tkinfo           --------------------------
	.section	.note.nv.tkinfo,"",@"SHT_NOTE"
	.sectionflags	@"SHF_NOTE_NV_TKINFO"
	.tkinfo
        /*0018*/ 	.word	0x00000002
        /*0030*/ 	.string	""
        /*0030*/ 	.string	"ptxas"
        /*0030*/ 	.string	"Cuda compilation tools, release 13.0, V13.0.88"
        /*0030*/ 	.string	"Build cuda_13.0.r13.0/compiler.36424714_0"
        /*0030*/ 	.string	"-arch sm_90a -m 64 "



//--------------------- .note.nv.cuinfo           --------------------------
	.section	.note.nv.cuinfo,"",@"SHT_NOTE"
	.sectionflags	@"SHF_NOTE_NV_CUINFO"
        /*0018*/ 	.short	0x0002
        /*001a*/ 	.short	0x005a
        /*001c*/ 	.short	0x0082
	.zero		2


//--------------------- .nv.info                  --------------------------
	.section	.nv.info,"",@"SHT_CUDA_INFO"
	.align	4


	//----- nvinfo : EIATTR_REGCOUNT
	.align		4
        /*0000*/ 	.byte	0x04, 0x2f
        /*0002*/ 	.short	(.L_12 - .L_11)
	.align		4
.L_11:
        /*0004*/ 	.word	index@(_ZN7cutlass13device_kernelINS_4gemm6kernel13GemmUniversalIN4cute5tupleIJiiiiEEENS1_10collective13CollectiveMmaINS1_37MainloopSm90TmaGmmaWarpSpecializedFP8ILi5ENS5_IJNS4_1CILi1EEESB_SB_EEENS1_35KernelTmaWarpSpecializedCooperativeEEENS5_IJNSA_ILi256EEESF_NSA_ILi64EEEEEENS_12float_e4m3_tENS5_IJlSB_lEEESI_SJ_NS4_8TiledMMAINS4_8MMA_AtomIJNS4_4SM904GMMA31MMA_64x256x32_F32E4M3E4M3_SS_TNILNSN_7ScaleInE1ELSP_1EEEEEENS4_6LayoutINS5_IJNSA_ILi2EEESB_SB_EEENS5_IJSB_NSA_ILi0EEESV_EEEEENS5_IJNS4_10UnderscoreESY_SY_EEEEENS4_13SM90_TMA_LOADENS4_14ComposedLayoutINS4_7SwizzleILi2ELi4ELi3EEENS4_18smem_ptr_flag_bitsILi8EEENSS_INS5_IJNSA_ILi8EEESG_EEENS5_IJSG_SB_EEEEEEEvNS4_8identityES11_S1B_vS1C_EENS_8epilogue10collective6detail29Sm90TmaWarpSpecializedAdapterINS1F_15DefaultEpilogueISI_SJ_SJ_NS1E_6thread17LinearCombinationISI_Li1EffLNS1J_9ScaleType4KindE0ELNS_15FloatRoundStyleE2ESI_EENS1_15EpilogueDefaultEEEEEvvEEEEvNT_6ParamsE)
        /*0008*/ 	.word	0x000000a8


	//----- nvinfo : EIATTR_FRAME_SIZE
	.align		4
.L_12:
        /*000c*/ 	.byte	0x04, 0x11
        /*000e*/ 	.short	(.L_14 - .L_13)
	.align		4
.L_13:
        /*0010*/ 	.word	index@(_ZN7cutlass13device_kernelINS_4gemm6kernel13GemmUniversalIN4cute5tupleIJiiiiEEENS1_10collective13CollectiveMmaINS1_37MainloopSm90TmaGmmaWarpSpecializedFP8ILi5ENS5_IJNS4_1CILi1EEESB_SB_EEENS1_35KernelTmaWarpSpecializedCooperativeEEENS5_IJNSA_ILi256EEESF_NSA_ILi64EEEEEENS_12float_e4m3_tENS5_IJlSB_lEEESI_SJ_NS4_8TiledMMAINS4_8MMA_AtomIJNS4_4SM904GMMA31MMA_64x256x32_F32E4M3E4M3_SS_TNILNSN_7ScaleInE1ELSP_1EEEEEENS4_6LayoutINS5_IJNSA_ILi2EEESB_SB_EEENS5_IJSB_NSA_ILi0EEESV_EEEEENS5_IJNS4_10UnderscoreESY_SY_EEEEENS4_13SM90_TMA_LOADENS4_14ComposedLayoutINS4_7SwizzleILi2ELi4ELi3EEENS4_18smem_ptr_flag_bitsILi8EEENSS_INS5_IJNSA_ILi8EEESG_EEENS5_IJSG_SB_EEEEEEEvNS4_8identityES11_S1B_vS1C_EENS_8epilogue10collective6detail29Sm90TmaWarpSpecializedAdapterINS1F_15DefaultEpilogueISI_SJ_SJ_NS1E_6thread17LinearCombinationISI_Li1EffLNS1J_9ScaleType4KindE0ELNS_15FloatRoundStyleE2ESI_EENS1_15EpilogueDefaultEEEEEvvEEEEvNT_6ParamsE)
        /*0014*/ 	.word	0x00000870


	//----- nvinfo : EIATTR_MIN_STACK_SIZE
	.align		4
.L_14:
        /*0018*/ 	.byte	0x04, 0x12
        /*001a*/ 	.short	(.L_16 - .L_15)
	.align		4
.L_15:
        /*001c*/ 	.word	index@(_ZN7cutlass13device_kernelINS_4gemm6kernel13GemmUniversalIN4cute5tupleIJiiiiEEENS1_10collective13CollectiveMmaINS1_37MainloopSm90TmaGmmaWarpSpecializedFP8ILi5ENS5_IJNS4_1CILi1EEESB_SB_EEENS1_35KernelTmaWarpSpecializedCooperativeEEENS5_IJNSA_ILi256EEESF_NSA_ILi64EEEEEENS_12float_e4m3_tENS5_IJlSB_lEEESI_SJ_NS4_8TiledMMAINS4_8MMA_AtomIJNS4_4SM904GMMA31MMA_64x256x32_F32E4M3E4M3_SS_TNILNSN_7ScaleInE1ELSP_1EEEEEENS4_6LayoutINS5_IJNSA_ILi2EEESB_SB_EEENS5_IJSB_NSA_ILi0EEESV_EEEEENS5_IJNS4_10UnderscoreESY_SY_EEEEENS4_13SM90_TMA_LOADENS4_14ComposedLayoutINS4_7SwizzleILi2ELi4ELi3EEENS4_18smem_ptr_flag_bitsILi8EEENSS_INS5_IJNSA_ILi8EEESG_EEENS5_IJSG_SB_EEEEEEEvNS4_8identityES11_S1B_vS1C_EENS_8epilogue10collective6detail29Sm90TmaWarpSpecializedAdapterINS1F_15DefaultEpilogueISI_SJ_SJ_NS1E_6thread17LinearCombinationISI_Li1EffLNS1J_9ScaleType4KindE0ELNS_15FloatRoundStyleE2ESI_EENS1_15EpilogueDefaultEEEEEvvEEEEvNT_6ParamsE)
        /*0020*/ 	.word	0x00000870
.L_16:


//--------------------- .nv.compat                --------------------------
	.section	.nv.compat,"",@"SHT_CUDA_COMPAT_INFO"
	.align	4
        /*0000*/ 	.byte	0x02, 0x09, 0x01, 0x00, 0x02, 0x02, 0x04, 0x00, 0x02, 0x05, 0x05, 0x00, 0x03, 0x07, 0x01, 0x01
        /*0010*/ 	.byte	0x02, 0x03, 0x01, 0x00, 0x02, 0x06, 0x01, 0x00, 0x04, 0x0b, 0x08, 0x00, 0x00, 0x00, 0x00, 0x00
        /*0020*/ 	.byte	0x00, 0x00, 0x00, 0x00


//--------------------- .nv.info._ZN7cutlass13device_kernelINS_4gemm6kernel13GemmUniversalIN4cute5tupleIJiiiiEEENS1_10collective13CollectiveMmaINS1_37MainloopSm90TmaGmmaWarpSpecializedFP8ILi5ENS5_IJNS4_1CILi1EEESB_SB_EEENS1_35KernelTmaWarpSpecializedCooperativeEEENS5_IJNSA_ILi256EEESF_NSA_ILi64EEEEEENS_12float_e4m3_tENS5_IJlSB_lEEESI_SJ_NS4_8TiledMMAINS4_8MMA_AtomIJNS4_4SM904GMMA31MMA_64x256x32_F32E4M3E4M3_SS_TNILNSN_7ScaleInE1ELSP_1EEEEEENS4_6LayoutINS5_IJNSA_ILi2EEESB_SB_EEENS5_IJSB_NSA_ILi0EEESV_EEEEENS5_IJNS4_10UnderscoreESY_SY_EEEEENS4_13SM90_TMA_LOADENS4_14ComposedLayoutINS4_7SwizzleILi2ELi4ELi3EEENS4_18smem_ptr_flag_bitsILi8EEENSS_INS5_IJNSA_ILi8EEESG_EEENS5_IJSG_SB_EEEEEEEvNS4_8identityES11_S1B_vS1C_EENS_8epilogue10collective6detail29Sm90TmaWarpSpecializedAdapterINS1F_15DefaultEpilogueISI_SJ_SJ_NS1E_6thread17LinearCombinationISI_Li1EffLNS1J_9ScaleType4KindE0ELNS_15FloatRoundStyleE2ESI_EENS1_15EpilogueDefaultEEEEEvvEEEEvNT_6ParamsE --------------------------
	.section	.nv.info._ZN7cutlass13device_kernelINS_4gemm6kernel13GemmUniversalIN4cute5tupleIJiiiiEEENS1_10collective13CollectiveMmaINS1_37MainloopSm90TmaGmmaWarpSpecializedFP8ILi5ENS5_IJNS4_1CILi1EEESB_SB_EEENS1_35KernelTmaWarpSpecializedCooperativeEEENS5_IJNSA_ILi256EEESF_NSA_ILi64EEEEEENS_12float_e4m3_tENS5_IJlSB_lEEESI_SJ_NS4_8TiledMMAINS4_8MMA_AtomIJNS4_4SM904GMMA31MMA_64x256x32_F32E4M3E4M3_SS_TNILNSN_7ScaleInE1ELSP_1EEEEEENS4_6LayoutINS5_IJNSA_ILi2EEESB_SB_EEENS5_IJSB_NSA_ILi0EEESV_EEEEENS5_IJNS4_10UnderscoreESY_SY_EEEEENS4_13SM90_TMA_LOADENS4_14ComposedLayoutINS4_7SwizzleILi2ELi4ELi3EEENS4_18smem_ptr_flag_bitsILi8EEENSS_INS5_IJNSA_ILi8EEESG_EEENS5_IJSG_SB_EEEEEEEvNS4_8identityES11_S1B_vS1C_EENS_8epilogue10collective6detail29Sm90TmaWarpSpecializedAdapterINS1F_15DefaultEpilogueISI_SJ_SJ_NS1E_6thread17LinearCombinationISI_Li1EffLNS1J_9ScaleType4KindE0ELNS_15FloatRoundStyleE2ESI_EENS1_15EpilogueDefaultEEEEEvvEEEEvNT_6ParamsE,"",@"SHT_CUDA_INFO"
	.sectionflags	@""
	.align	4


	//----- nvinfo : EIATTR_CUDA_API_VERSION
	.align		4
        /*0000*/ 	.byte	0x04, 0x37
        /*0002*/ 	.short	(.L_18 - .L_17)
.L_17:
        /*0004*/ 	.word	0x00000082


	//----- nvinfo : EIATTR_KPARAM_INFO
	.align		4
.L_18:
        /*0008*/ 	.byte	0x04, 0x17
        /*000a*/ 	.short	(.L_20 - .L_19)
.L_19:
        /*000c*/ 	.word	0x00000000
        /*0010*/ 	.short	0x0000
        /*0012*/ 	.short	0x0070
        /*0014*/ 	.byte	0x00, 0xf0, 0x01, 0x10


	//----- nvinfo : EIATTR_SPARSE_MMA_MASK
	.align		4
.L_20:
        /*0018*/ 	.byte	0x03, 0x50
        /*001a*/ 	.short	0x0000


	//----- nvinfo : EIATTR_MAXREG_COUNT
	.align		4
        /*001c*/ 	.byte	0x03, 0x1b
        /*001e*/ 	.short	0x00a8


	//----- nvinfo : EIATTR_NUM_BARRIERS
	.align		4
        /*0020*/ 	.byte	0x02, 0x4c
        /*0022*/ 	.byte	0x01
	.zero		1


	//----- nvinfo : EIATTR_ANNOTATIONS
	.align		4
        /*0024*/ 	.byte	0x04, 0x55
        /*0026*/ 	.short	(.L_22 - .L_21)


	//   ....[0]....
.L_21:
        /*0028*/ 	.word	0x00000001
        /*002c*/ 	.byte	0xb0, 0x05, 0x00, 0x00, 0x01, 0x00, 0x00, 0x00, 0xd0, 0x05, 0x00, 0x00, 0x01, 0x00, 0x00, 0x00
        /* <DEDUP_REMOVED lines=1579> */
        /*62ec*/ 	.byte	0xf0, 0x51, 0x02, 0x00


	//----- nvinfo : EIATTR_MERCURY_ISA_VERSION
	.align		4
.L_22:
        /*62f0*/ 	.byte	0x03, 0x5f
        /*62f2*/ 	.short	0x0101


	//----- nvinfo : EIATTR_INT_WARP_WIDE_INSTR_OFFSETS
	.align		4
        /*62f4*/ 	.byte	0x04, 0x31
        /*62f6*/ 	.short	(.L_24 - .L_23)


	//   ....[0]....
.L_23:
        /*62f8*/ 	.word	0x000004a0


	//   ....[1]....
        /*62fc*/ 	.word	0x000004c0


	//   ....[2]....
        /*6300*/ 	.word	0x000005c0


	//----- nvinfo : EIATTR_COOP_GROUP_MASK_REGIDS
	.align		4
.L_24:
        /*6304*/ 	.byte	0x04, 0x29
        /*6306*/ 	.short	(.L_26 - .L_25)


	//   ....[0]....
.L_25:
        /*6308*/ 	.word	0xffffffff


	//   ....[1]....
        /*630c*/ 	.word	0xffffffff


	//   ....[2]....
        /*6310*/ 	.word	0xffffffff


	//   ....[3]....
        /*6314*/ 	.word	0xffffffff


	//   ....[4]....
        /*6318*/ 	.word	0xffffffff


	//----- nvinfo : EIATTR_COOP_GROUP_INSTR_OFFSETS
	.align		4
.L_26:
        /*631c*/ 	.byte	0x04, 0x28
        /*631e*/ 	.short	(.L_28 - .L_27)


	//   ....[0]....
.L_27:
        /*6320*/ 	.word	0x00000070


	//   ....[1]....
        /*6324*/ 	.word	0x00000080


	//   ....[2]....
        /*6328*/ 	.word	0x000001a0


	//   ....[3]....
        /*632c*/ 	.word	0x000003e0


	//   ....[4]....
        /*6330*/ 	.word	0x000026d0


	//----- nvinfo : EIATTR_REG_RECONFIG
	.align		4
.L_28:
        /*6334*/ 	.byte	0x01, 0x54
	.zero		2


	//----- nvinfo : EIATTR_MBARRIER_INSTR_OFFSETS
	.align		4
        /*6338*/ 	.byte	0x04, 0x39
        /*633a*/ 	.short	(.L_30 - .L_29)


	//   ....[0]....
.L_29:
        /*633c*/ 	.word	0x00000320
        /*6340*/ 	.word	0x000000ff
        /*6344*/ 	.word	0x00000000
        /*6348*/ 	.short	0x0100
        /*634a*/ 	.byte	0x09
	.zero		1


	//   ....[1]....
        /*634c*/ 	.word	0x00000330
        /*6350*/ 	.word	0x000000ff
        /*6354*/ 	.word	0x00000028
        /*6358*/ 	.short	0x0100
        /*635a*/ 	.byte	0x09
	.zero		1


	//   ....[2]....
        /*635c*/ 	.word	0x00000340
        /*6360*/ 	.word	0x000000ff
        /*6364*/ 	.word	0x00000008
        /*6368*/ 	.short	0x0100
        /*636a*/ 	.byte	0x09
	.zero		1


	//   ....[3]....
        /*636c*/ 	.word	0x00000350
        /*6370*/ 	.word	0x000000ff
        /*6374*/ 	.word	0x00000030
        /*6378*/ 	.short	0x0100
        /*637a*/ 	.byte	0x09
	.zero		1


	//   ....[4]....
        /*637c*/ 	.word	0x00000360
        /*6380*/ 	.word	0x000000ff
        /*6384*/ 	.word	0x00000010
        /*6388*/ 	.short	0x0100
        /*638a*/ 	.byte	0x09
	.zero		1


	//   ....[5]....
        /*638c*/ 	.word	0x00000370
        /*6390*/ 	.word	0x000000ff
        /*6394*/ 	.word	0x00000038
        /*6398*/ 	.short	0x0100
        /*639a*/ 	.byte	0x09
	.zero		1


	//   ....[6]....
        /*639c*/ 	.word	0x00000380
        /*63a0*/ 	.word	0x000000ff
        /*63a4*/ 	.word	0x00000018
        /*63a8*/ 	.short	0x0100
        /*63aa*/ 	.byte	0x09
	.zero		1


	//   ....[7]....
        /*63ac*/ 	.word	0x00000390
        /*63b0*/ 	.word	0x000000ff
        /*63b4*/ 	.word	0x00000040
        /*63b8*/ 	.short	0x0100
        /*63ba*/ 	.byte	0x09
	.zero		1


	//   ....[8]....
        /*63bc*/ 	.word	0x000003a0
        /*63c0*/ 	.word	0x000000ff
        /*63c4*/ 	.word	0x00000020
        /*63c8*/ 	.short	0x0100
        /*63ca*/ 	.byte	0x09
	.zero		1


	//   ....[9]....
        /*63cc*/ 	.word	0x000003b0
        /*63d0*/ 	.word	0x000000ff
        /*63d4*/ 	.word	0x00000048
        /*63d8*/ 	.short	0x0100
        /*63da*/ 	.byte	0x09
	.zero		1


	//   ....[10]....
        /*63dc*/ 	.word	0x000005f0
        /*63e0*/ 	.word	0x000000ff
        /*63e4*/ 	.word	0x00000060
        /*63e8*/ 	.short	0x0100
        /*63ea*/ 	.byte	0x06
	.zero		1


	//   ....[11]....
        /*63ec*/ 	.word	0x00000600
        /*63f0*/ 	.word	0x000000ff
        /*63f4*/ 	.word	0x00000068
        /*63f8*/ 	.short	0x0100
        /*63fa*/ 	.byte	0x06
	.zero		1


	//   ....[12]....
        /*63fc*/ 	.word	0x00002ae0
        /*6400*/ 	.word	0x000000ff
        /*6404*/ 	.word	0x00000000
        /*6408*/ 	.short	0x010a
        /*640a*/ 	.byte	0x06
	.zero		1


	//   ....[13]....
        /*640c*/ 	.word	0x00002b20
        /*6410*/ 	.word	0x000000ff
        /*6414*/ 	.word	0x00000000
        /*6418*/ 	.short	0x010a
        /*641a*/ 	.byte	0x06
	.zero		1


	//   ....[14]....
        /*641c*/ 	.word	0x00006e90
        /*6420*/ 	.word	0x000000ff
        /*6424*/ 	.word	0x00000000
        /*6428*/ 	.short	0x010a
        /*642a*/ 	.byte	0x10
	.zero		1


	//   ....[15]....
        /*642c*/ 	.word	0x00006ed0
        /*6430*/ 	.word	0x000000ff
        /*6434*/ 	.word	0x00000000
        /*6438*/ 	.short	0x010a
        /*643a*/ 	.byte	0x10
	.zero		1


	//   ....[16]....
        /*643c*/ 	.word	0x0000ce10
        /*6440*/ 	.word	0x000000ff
        /*6444*/ 	.word	0x00000000
        /*6448*/ 	.short	0x0101
        /*644a*/ 	.byte	0x08
	.zero		1


	//   ....[17]....
        /*644c*/ 	.word	0x000108b0
        /*6450*/ 	.word	0x000000ff
        /*6454*/ 	.word	0x00000000
        /*6458*/ 	.short	0x0101
        /*645a*/ 	.byte	0x08
	.zero		1


	//   ....[18]....
        /*645c*/ 	.word	0x000243c0
        /*6460*/ 	.word	0x00000010
        /*6464*/ 	.word	0x00000028
        /*6468*/ 	.short	0x010a
        /*646a*/ 	.byte	0x3f
	.zero		1


	//   ....[19]....
        /*646c*/ 	.word	0x000246f0
        /*6470*/ 	.word	0x00000002
        /*6474*/ 	.word	0x00000068
        /*6478*/ 	.short	0x0101
        /*647a*/ 	.byte	0x3f
	.zero		1


	//   ....[20]....
        /*647c*/ 	.word	0x00024ea0
        /*6480*/ 	.word	0x00000003
        /*6484*/ 	.word	0x00000000
        /*6488*/ 	.short	0x010a
        /*648a*/ 	.byte	0x3f
	.zero		1


	//   ....[21]....
        /*648c*/ 	.word	0x00024f30
        /*6490*/ 	.word	0x00000003
        /*6494*/ 	.word	0x00000000
        /*6498*/ 	.short	0x010a
        /*649a*/ 	.byte	0x3f
	.zero		1


	//   ....[22]....
        /*649c*/ 	.word	0x00024fc0
        /*64a0*/ 	.word	0x00000003
        /*64a4*/ 	.word	0x00000000
        /*64a8*/ 	.short	0x010a
        /*64aa*/ 	.byte	0x3f
	.zero		1


	//   ....[23]....
        /*64ac*/ 	.word	0x00025050
        /*64b0*/ 	.word	0x00000003
        /*64b4*/ 	.word	0x00000000
        /*64b8*/ 	.short	0x010a
        /*64ba*/ 	.byte	0x3f
	.zero		1


	//   ....[24]....
        /*64bc*/ 	.word	0x000250e0
        /*64c0*/ 	.word	0x00000003
        /*64c4*/ 	.word	0x00000000
        /*64c8*/ 	.short	0x010a
        /*64ca*/ 	.byte	0x3f
	.zero		1


	//   ....[25]....
        /*64cc*/ 	.word	0x00025150
        /*64d0*/ 	.word	0x00000003
        /*64d4*/ 	.word	0x00000000
        /*64d8*/ 	.short	0x010a
        /*64da*/ 	.byte	0x3f
	.zero		1


	//   ....[26]....
        /*64dc*/ 	.word	0x000251c0
        /*64e0*/ 	.word	0x00000000
        /*64e4*/ 	.word	0x00000000
        /*64e8*/ 	.short	0x010a
        /*64ea*/ 	.byte	0x3f
	.zero		1


	//   ....[27]....
        /*64ec*/ 	.word	0x000252a0
        /*64f0*/ 	.word	0x00000010
        /*64f4*/ 	.word	0x00000028
        /*64f8*/ 	.short	0x010a
        /*64fa*/ 	.byte	0x3f
	.zero		1


	//   ....[28]....
        /*64fc*/ 	.word	0x00025380
        /*6500*/ 	.word	0x00000003
        /*6504*/ 	.word	0x00000000
        /*6508*/ 	.short	0x010a
        /*650a*/ 	.byte	0x3f
	.zero		1


	//   ....[29]....
        /*650c*/ 	.word	0x000253d0
        /*6510*/ 	.word	0x00000003
        /*6514*/ 	.word	0x00000000
        /*6518*/ 	.short	0x010a
        /*651a*/ 	.byte	0x3f
	.zero		1


	//   ....[30]....
        /*651c*/ 	.word	0x00025420
        /*6520*/ 	.word	0x00000003
        /*6524*/ 	.word	0x00000000
        /*6528*/ 	.short	0x010a
        /*652a*/ 	.byte	0x3f
	.zero		1


	//   ....[31]....
        /*652c*/ 	.word	0x00025470
        /*6530*/ 	.word	0x00000003
        /*6534*/ 	.word	0x00000000
        /*6538*/ 	.short	0x010a
        /*653a*/ 	.byte	0x3f
	.zero		1


	//----- nvinfo : EIATTR_NUM_MBARRIERS
	.align		4
.L_30:
        /*653c*/ 	.byte	0x03, 0x38
        /*653e*/ 	.short	0x000c


	//----- nvinfo : EIATTR_EXIT_INSTR_OFFSETS
	.align		4
        /*6540*/ 	.byte	0x04, 0x1c
        /*6542*/ 	.short	(.L_32 - .L_31)


	//   ....[0]....
.L_31:
        /*6544*/ 	.word	0x00000660


	//   ....[1]....
        /*6548*/ 	.word	0x00000fc0


	//   ....[2]....
        /*654c*/ 	.word	0x000239f0


	//   ....[3]....
        /*6550*/ 	.word	0x00024050


	//   ....[4]....
        /*6554*/ 	.word	0x00025130


	//----- nvinfo : EIATTR_MAX_THREADS
	.align		4
.L_32:
        /*6558*/ 	.byte	0x04, 0x05
        /*655a*/ 	.short	(.L_34 - .L_33)
.L_33:
        /*655c*/ 	.word	0x00000180
        /*6560*/ 	.word	0x00000001
        /*6564*/ 	.word	0x00000001


	//----- nvinfo : EIATTR_CRS_STACK_SIZE
	.align		4
.L_34:
        /*6568*/ 	.byte	0x04, 0x1e
        /*656a*/ 	.short	(.L_36 - .L_35)
.L_35:
        /*656c*/ 	.word	0x00000000


	//----- nvinfo : EIATTR_CBANK_PARAM_SIZE
	.align		4
.L_36:
        /*6570*/ 	.byte	0x03, 0x19
        /*6572*/ 	.short	0x0470


	//----- nvinfo : EIATTR_PARAM_CBANK
	.align		4
        /*6574*/ 	.byte	0x04, 0x0a
        /*6576*/ 	.short	(.L_38 - .L_37)
	.align		4
.L_37:
        /*6578*/ 	.word	index@(.nv.constant0._ZN7cutlass13device_kernelINS_4gemm6kernel13GemmUniversalIN4cute5tupleIJiiiiEEENS1_10collective13CollectiveMmaINS1_37MainloopSm90TmaGmmaWarpSpecializedFP8ILi5ENS5_IJNS4_1CILi1EEESB_SB_EEENS1_35KernelTmaWarpSpecializedCooperativeEEENS5_IJNSA_ILi256EEESF_NSA_ILi64EEEEEENS_12float_e4m3_tENS5_IJlSB_lEEESI_SJ_NS4_8TiledMMAINS4_8MMA_AtomIJNS4_4SM904GMMA31MMA_64x256x32_F32E4M3E4M3_SS_TNILNSN_7ScaleInE1ELSP_1EEEEEENS4_6LayoutINS5_IJNSA_ILi2EEESB_SB_EEENS5_IJSB_NSA_ILi0EEESV_EEEEENS5_IJNS4_10UnderscoreESY_SY_EEEEENS4_13SM90_TMA_LOADENS4_14ComposedLayoutINS4_7SwizzleILi2ELi4ELi3EEENS4_18smem_ptr_flag_bitsILi8EEENSS_INS5_IJNSA_ILi8EEESG_EEENS5_IJSG_SB_EEEEEEEvNS4_8identityES11_S1B_vS1C_EENS_8epilogue10collective6detail29Sm90TmaWarpSpecializedAdapterINS1F_15DefaultEpilogueISI_SJ_SJ_NS1E_6thread17LinearCombinationISI_Li1EffLNS1J_9ScaleType4KindE0ELNS_15FloatRoundStyleE2ESI_EENS1_15EpilogueDefaultEEEEEvvEEEEvNT_6ParamsE)
        /*657c*/ 	.short	0x0210
        /*657e*/ 	.short	0x0470


	//----- nvinfo : EIATTR_SW_WAR
	.align		4
.L_38:
        /*6580*/ 	.byte	0x04, 0x36
        /*6582*/ 	.short	(.L_40 - .L_39)
.L_39:
        /*6584*/ 	.word	0x00000008
.L_40:


//--------------------- .nv.callgraph             --------------------------
	.section	.nv.callgraph,"",@"SHT_CUDA_CALLGRAPH"
	.align	4
	.sectionentsize	8
	.align		4
        /*0000*/ 	.word	0x00000000
	.align		4
        /*0004*/ 	.word	0xffffffff
	.align		4
        /*0008*/ 	.word	0x00000000
	.align		4
        /*000c*/ 	.word	0xfffffffe
	.align		4
        /*0010*/ 	.word	0x00000000
	.align		4
        /*0014*/ 	.word	0xfffffffd
	.align		4
        /*0018*/ 	.word	0x00000000
	.align		4
        /*001c*/ 	.word	0xfffffffc


//--------------------- .nv.constant4             --------------------------
	.section	.nv.constant4,"a",@progbits
	.align	8
	.align		8
.nv.constant4:
        /*0000*/ 	.dword	_ZN39_INTERNAL_8436e09a_4_k_cu_7fa64e63_46964cuda3std3__45__cpo5beginE
	.align		8
        /*0008*/ 	.dword	_ZN39_INTERNAL_8436e09a_4_k_cu_7fa64e63_46964cuda3std3__45__cpo3endE
	.align		8
        /*0010*/ 	.dword	_ZN39_INTERNAL_8436e09a_4_k_cu_7fa64e63_46964cuda3std3__45__cpo6cbeginE
	.align		8
        /*0018*/ 	.dword	_ZN39_INTERNAL_8436e09a_4_k_cu_7fa64e63_46964cuda3std3__45__cpo4cendE
	.align		8
        /*0020*/ 	.dword	_ZN39_INTERNAL_8436e09a_4_k_cu_7fa64e63_46964cuda3std3__441_GLOBAL__N__8436e09a_4_k_cu_7fa64e63_46966ignoreE
	.align		8
        /*0028*/ 	.dword	_ZN39_INTERNAL_8436e09a_4_k_cu_7fa64e63_46964cuda3std3__419piecewise_constructE
	.align		8
        /*0030*/ 	.dword	_ZN39_INTERNAL_8436e09a_4_k_cu_7fa64e63_46964cuda3std3__48in_placeE
	.align		8
        /*0038*/ 	.dword	_ZN39_INTERNAL_8436e09a_4_k_cu_7fa64e63_46964cuda3std6ranges3__45__cpo4swapE
	.align		8
        /*0040*/ 	.dword	_ZN39_INTERNAL_8436e09a_4_k_cu_7fa64e63_46964cuda3std6ranges3__45__cpo9iter_moveE
	.align		8
        /*0048*/ 	.dword	_ZN39_INTERNAL_8436e09a_4_k_cu_7fa64e63_46964cute7productE
	.align		8
        /*0050*/ 	.dword	_ZN39_INTERNAL_8436e09a_4_k_cu_7fa64e63_46964cute1_E


//--------------------- .text._ZN7cutlass13device_kernelINS_4gemm6kernel13GemmUniversalIN4cute5tupleIJiiiiEEENS1_10collective13CollectiveMmaINS1_37MainloopSm90TmaGmmaWarpSpecializedFP8ILi5ENS5_IJNS4_1CILi1EEESB_SB_EEENS1_35KernelTmaWarpSpecializedCooperativeEEENS5_IJNSA_ILi256EEESF_NSA_ILi64EEEEEENS_12float_e4m3_tENS5_IJlSB_lEEESI_SJ_NS4_8TiledMMAINS4_8MMA_AtomIJNS4_4SM904GMMA31MMA_64x256x32_F32E4M3E4M3_SS_TNILNSN_7ScaleInE1ELSP_1EEEEEENS4_6LayoutINS5_IJNSA_ILi2EEESB_SB_EEENS5_IJSB_NSA_ILi0EEESV_EEEEENS5_IJNS4_10UnderscoreESY_SY_EEEEENS4_13SM90_TMA_LOADENS4_14ComposedLayoutINS4_7SwizzleILi2ELi4ELi3EEENS4_18smem_ptr_flag_bitsILi8EEENSS_INS5_IJNSA_ILi8EEESG_EEENS5_IJSG_SB_EEEEEEEvNS4_8identityES11_S1B_vS1C_EENS_8epilogue10collective6detail29Sm90TmaWarpSpecializedAdapterINS1F_15DefaultEpilogueISI_SJ_SJ_NS1E_6thread17LinearCombinationISI_Li1EffLNS1J_9ScaleType4KindE0ELNS_15FloatRoundStyleE2ESI_EENS1_15EpilogueDefaultEEEEEvvEEEEvNT_6ParamsE --------------------------
	.section	.text._ZN7cutlass13device_kernelINS_4gemm6kernel13GemmUniversalIN4cute5tupleIJiiiiEEENS1_10collective13CollectiveMmaINS1_37MainloopSm90TmaGmmaWarpSpecializedFP8ILi5ENS5_IJNS4_1CILi1EEESB_SB_EEENS1_35KernelTmaWarpSpecializedCooperativeEEENS5_IJNSA_ILi256EEESF_NSA_ILi64EEEEEENS_12float_e4m3_tENS5_IJlSB_lEEESI_SJ_NS4_8TiledMMAINS4_8MMA_AtomIJNS4_4SM904GMMA31MMA_64x256x32_F32E4M3E4M3_SS_TNILNSN_7ScaleInE1ELSP_1EEEEEENS4_6LayoutINS5_IJNSA_ILi2EEESB_SB_EEENS5_IJSB_NSA_ILi0EEESV_EEEEENS5_IJNS4_10UnderscoreESY_SY_EEEEENS4_13SM90_TMA_LOADENS4_14ComposedLayoutINS4_7SwizzleILi2ELi4ELi3EEENS4_18smem_ptr_flag_bitsILi8EEENSS_INS5_IJNSA_ILi8EEESG_EEENS5_IJSG_SB_EEEEEEEvNS4_8identityES11_S1B_vS1C_EENS_8epilogue10collective6detail29Sm90TmaWarpSpecializedAdapterINS1F_15DefaultEpilogueISI_SJ_SJ_NS1E_6thread17LinearCombinationISI_Li1EffLNS1J_9ScaleType4KindE0ELNS_15FloatRoundStyleE2ESI_EENS1_15EpilogueDefaultEEEEEvvEEEEvNT_6ParamsE,"ax",@progbits
	.align	128
.text._ZN7cutlass13device_kernelINS_4gemm6kernel13GemmUniversalIN4cute5tupleIJiiiiEEENS1_10collective13CollectiveMmaINS1_37MainloopSm90TmaGmmaWarpSpecializedFP8ILi5ENS5_IJNS4_1CILi1EEESB_SB_EEENS1_35KernelTmaWarpSpecializedCooperativeEEENS5_IJNSA_ILi256EEESF_NSA_ILi64EEEEEENS_12float_e4m3_tENS5_IJlSB_lEEESI_SJ_NS4_8TiledMMAINS4_8MMA_AtomIJNS4_4SM904GMMA31MMA_64x256x32_F32E4M3E4M3_SS_TNILNSN_7ScaleInE1ELSP_1EEEEEENS4_6LayoutINS5_IJNSA_ILi2EEESB_SB_EEENS5_IJSB_NSA_ILi0EEESV_EEEEENS5_IJNS4_10UnderscoreESY_SY_EEEEENS4_13SM90_TMA_LOADENS4_14ComposedLayoutINS4_7SwizzleILi2ELi4ELi3EEENS4_18smem_ptr_flag_bitsILi8EEENSS_INS5_IJNSA_ILi8EEESG_EEENS5_IJSG_SB_EEEEEEEvNS4_8identityES11_S1B_vS1C_EENS_8epilogue10collective6detail29Sm90TmaWarpSpecializedAdapterINS1F_15DefaultEpilogueISI_SJ_SJ_NS1E_6thread17LinearCombinationISI_Li1EffLNS1J_9ScaleType4KindE0ELNS_15FloatRoundStyleE2ESI_EENS1_15EpilogueDefaultEEEEEvvEEEEvNT_6ParamsE:
        .type           _ZN7cutlass13device_kernelINS_4gemm6kernel13GemmUniversalIN4cute5tupleIJiiiiEEENS1_10collective13CollectiveMmaINS1_37MainloopSm90TmaGmmaWarpSpecializedFP8ILi5ENS5_IJNS4_1CILi1EEESB_SB_EEENS1_35KernelTmaWarpSpecializedCooperativeEEENS5_IJNSA_ILi256EEESF_NSA_ILi64EEEEEENS_12float_e4m3_tENS5_IJlSB_lEEESI_SJ_NS4_8TiledMMAINS4_8MMA_AtomIJNS4_4SM904GMMA31MMA_64x256x32_F32E4M3E4M3_SS_TNILNSN_7ScaleInE1ELSP_1EEEEEENS4_6LayoutINS5_IJNSA_ILi2EEESB_SB_EEENS5_IJSB_NSA_ILi0EEESV_EEEEENS5_IJNS4_10UnderscoreESY_SY_EEEEENS4_13SM90_TMA_LOADENS4_14ComposedLayoutINS4_7SwizzleILi2ELi4ELi3EEENS4_18smem_ptr_flag_bitsILi8EEENSS_INS5_IJNSA_ILi8EEESG_EEENS5_IJSG_SB_EEEEEEEvNS4_8identityES11_S1B_vS1C_EENS_8epilogue10collective6detail29Sm90TmaWarpSpecializedAdapterINS1F_15DefaultEpilogueISI_SJ_SJ_NS1E_6thread17LinearCombinationISI_Li1EffLNS1J_9ScaleType4KindE0ELNS_15FloatRoundStyleE2ESI_EENS1_15EpilogueDefaultEEEEEvvEEEEvNT_6ParamsE,@function
        .size           _ZN7cutlass13device_kernelINS_4gemm6kernel13GemmUniversalIN4cute5tupleIJiiiiEEENS1_10collective13CollectiveMmaINS1_37MainloopSm90TmaGmmaWarpSpecializedFP8ILi5ENS5_IJNS4_1CILi1EEESB_SB_EEENS1_35KernelTmaWarpSpecializedCooperativeEEENS5_IJNSA_ILi256EEESF_NSA_ILi64EEEEEENS_12float_e4m3_tENS5_IJlSB_lEEESI_SJ_NS4_8TiledMMAINS4_8MMA_AtomIJNS4_4SM904GMMA31MMA_64x256x32_F32E4M3E4M3_SS_TNILNSN_7ScaleInE1ELSP_1EEEEEENS4_6LayoutINS5_IJNSA_ILi2EEESB_SB_EEENS5_IJSB_NSA_ILi0EEESV_EEEEENS5_IJNS4_10UnderscoreESY_SY_EEEEENS4_13SM90_TMA_LOADENS4_14ComposedLayoutINS4_7SwizzleILi2ELi4ELi3EEENS4_18smem_ptr_flag_bitsILi8EEENSS_INS5_IJNSA_ILi8EEESG_EEENS5_IJSG_SB_EEEEEEEvNS4_8identityES11_S1B_vS1C_EENS_8epilogue10collective6detail29Sm90TmaWarpSpecializedAdapterINS1F_15DefaultEpilogueISI_SJ_SJ_NS1E_6thread17LinearCombinationISI_Li1EffLNS1J_9ScaleType4KindE0ELNS_15FloatRoundStyleE2ESI_EENS1_15EpilogueDefaultEEEEEvvEEEEvNT_6ParamsE,(.L_x_587 - _ZN7cutlass13device_kernelINS_4gemm6kernel13GemmUniversalIN4cute5tupleIJiiiiEEENS1_10collective13CollectiveMmaINS1_37MainloopSm90TmaGmmaWarpSpecializedFP8ILi5ENS5_IJNS4_1CILi1EEESB_SB_EEENS1_35KernelTmaWarpSpecializedCooperativeEEENS5_IJNSA_ILi256EEESF_NSA_ILi64EEEEEENS_12float_e4m3_tENS5_IJlSB_lEEESI_SJ_NS4_8TiledMMAINS4_8MMA_AtomIJNS4_4SM904GMMA31MMA_64x256x32_F32E4M3E4M3_SS_TNILNSN_7ScaleInE1ELSP_1EEEEEENS4_6LayoutINS5_IJNSA_ILi2EEESB_SB_EEENS5_IJSB_NSA_ILi0EEESV_EEEEENS5_IJNS4_10UnderscoreESY_SY_EEEEENS4_13SM90_TMA_LOADENS4_14ComposedLayoutINS4_7SwizzleILi2ELi4ELi3EEENS4_18smem_ptr_flag_bitsILi8EEENSS_INS5_IJNSA_ILi8EEESG_EEENS5_IJSG_SB_EEEEEEEvNS4_8identityES11_S1B_vS1C_EENS_8epilogue10collective6detail29Sm90TmaWarpSpecializedAdapterINS1F_15DefaultEpilogueISI_SJ_SJ_NS1E_6thread17LinearCombinationISI_Li1EffLNS1J_9ScaleType4KindE0ELNS_15FloatRoundStyleE2ESI_EENS1_15EpilogueDefaultEEEEEvvEEEEvNT_6ParamsE)
        .other          _ZN7cutlass13device_kernelINS_4gemm6kernel13GemmUniversalIN4cute5tupleIJiiiiEEENS1_10collective13CollectiveMmaINS1_37MainloopSm90TmaGmmaWarpSpecializedFP8ILi5ENS5_IJNS4_1CILi1EEESB_SB_EEENS1_35KernelTmaWarpSpecializedCooperativeEEENS5_IJNSA_ILi256EEESF_NSA_ILi64EEEEEENS_12float_e4m3_tENS5_IJlSB_lEEESI_SJ_NS4_8TiledMMAINS4_8MMA_AtomIJNS4_4SM904GMMA31MMA_64x256x32_F32E4M3E4M3_SS_TNILNSN_7ScaleInE1ELSP_1EEEEEENS4_6LayoutINS5_IJNSA_ILi2EEESB_SB_EEENS5_IJSB_NSA_ILi0EEESV_EEEEENS5_IJNS4_10UnderscoreESY_SY_EEEEENS4_13SM90_TMA_LOADENS4_14ComposedLayoutINS4_7SwizzleILi2ELi4ELi3EEENS4_18smem_ptr_flag_bitsILi8EEENSS_INS5_IJNSA_ILi8EEESG_EEENS5_IJSG_SB_EEEEEEEvNS4_8identityES11_S1B_vS1C_EENS_8epilogue10collective6detail29Sm90TmaWarpSpecializedAdapterINS1F_15DefaultEpilogueISI_SJ_SJ_NS1E_6thread17LinearCombinationISI_Li1EffLNS1J_9ScaleType4KindE0ELNS_15FloatRoundStyleE2ESI_EENS1_15EpilogueDefaultEEEEEvvEEEEvNT_6ParamsE,@"STO_CUDA_ENTRY STV_DEFAULT"
_ZN7cutlass13device_kernelINS_4gemm6kernel13GemmUniversalIN4cute5tupleIJiiiiEEENS1_10collective13CollectiveMmaINS1_37MainloopSm90TmaGmmaWarpSpecializedFP8ILi5ENS5_IJNS4_1CILi1EEESB_SB_EEENS1_35KernelTmaWarpSpecializedCooperativeEEENS5_IJNSA_ILi256EEESF_NSA_ILi64EEEEEENS_12float_e4m3_tENS5_IJlSB_lEEESI_SJ_NS4_8TiledMMAINS4_8MMA_AtomIJNS4_4SM904GMMA31MMA_64x256x32_F32E4M3E4M3_SS_TNILNSN_7ScaleInE1ELSP_1EEEEEENS4_6LayoutINS5_IJNSA_ILi2EEESB_SB_EEENS5_IJSB_NSA_ILi0EEESV_EEEEENS5_IJNS4_10UnderscoreESY_SY_EEEEENS4_13SM90_TMA_LOADENS4_14ComposedLayoutINS4_7SwizzleILi2ELi4ELi3EEENS4_18smem_ptr_flag_bitsILi8EEENSS_INS5_IJNSA_ILi8EEESG_EEENS5_IJSG_SB_EEEEEEEvNS4_8identityES11_S1B_vS1C_EENS_8epilogue10collective6detail29Sm90TmaWarpSpecializedAdapterINS1F_15DefaultEpilogueISI_SJ_SJ_NS1E_6thread17LinearCombinationISI_Li1EffLNS1J_9ScaleType4KindE0ELNS_15FloatRoundStyleE2ESI_EENS1_15EpilogueDefaultEEEEEvvEEEEvNT_6ParamsE:
[----:B------:R-:W0:Y:S02]  /*0000*/  LDC R1, c[0x0][0x28] ;  /* 0x00000a00ff017b82 */ /* 0x000e240000000800 */
[----:B0-----:R-:W-:Y:S01]  /*0010*/  VIADD R1, R1, 0xfffff790 ;  /* 0xfffff79001017836 */ /* 0x001fe20000000000 */
[----:B------:R-:W0:Y:S01]  /*0020*/  S2R R2, SR_TID.X ;  /* 0x0000000000027919 */ /* 0x000e220000002100 */
[----:B------:R-:W-:Y:S01]  /*0030*/  ELECT P0, URZ, PT ;  /* 0x00000000003f782f */ /* 0x000fe20003800000 */
[----:B------:R-:W-:Y:S01]  /*0040*/  BSSY B0, `(.L_x_0) ;  /* 0x0000015000007945 */ /* 0x000fe20003800000 */
[--C-:B0-----:R-:W-:Y:S02]  /*0050*/  SHF.R.U32.HI R0, RZ, 0x5, R2.reuse ;  /* 0x00000005ff007819 */ /* 0x101fe40000011602 */
[----:B------:R-:W-:-:S03]  /*0060*/  SHF.R.U32.HI R2, RZ, 0x7, R2 ;  /* 0x00000007ff027819 */ /* 0x000fc60000011602 */
[----:B------:R-:W0:Y:S04]  /*0070*/  SHFL.IDX PT, R3, R0, RZ, 0x1f ;  /* 0x00001fff00037589 */ /* 0x000e2800000e0000 */
[----:B------:R-:W1:Y:S01]  /*0080*/  SHFL.IDX PT, R2, R2, RZ, 0x1f ;  /* 0x00001fff02027589 */ /* 0x000e6200000e0000 */
[----:B0-----:R-:W-:Y:S02]  /*0090*/  R2UR UR4, R3 ;  /* 0x00000000030472ca */ /* 0x001fe400000e0000 */
[----:B-1----:R-:W-:-:S11]  /*00a0*/  R2UR UR6, R2 ;  /* 0x00000000020672ca */ /* 0x002fd600000e0000 */
[----:B------:R-:W-:Y:S02]  /*00b0*/  USHF.R.S32.HI UR5, URZ, 0x1f, UR4 ;  /* 0x0000001f3f057899 */ /* 0x000fe40008011404 */
[----:B------:R-:W-:Y:S02]  /*00c0*/  ISETP.NE.OR P0, PT, RZ, UR4, !P0 ;  /* 0x00000004ff007c0c */ /* 0x000fe4000c705670 */
[----:B------:R-:W-:-:S04]  /*00d0*/  ULEA.HI UR5, UR5, UR4, URZ, 0x2 ;  /* 0x0000000405057291 */ /* 0x000fc8000f8f103f */
[----:B------:R-:W-:-:S04]  /*00e0*/  ULOP3.LUT UR5, UR5, 0xfffffffc, URZ, 0xc0, !UPT ;  /* 0xfffffffc05057892 */ /* 0x000fc8000f8ec03f */
[----:B------:R-:W-:-:S03]  /*00f0*/  UIADD3 UR8, UR4, -UR5, URZ ;  /* 0x8000000504087290 */ /* 0x000fc6000fffe03f */
[----:B------:R-:W-:Y:S09]  /*0100*/  @P0 BRA `(.L_x_1) ;  /* 0x0000000000200947 */ /* 0x000ff20003800000 */
[----:B------:R-:W-:Y:S02]  /*0110*/  ULDC.64 UR4, c[0x0][0x198] ;  /* 0x0000660000047ab9 */ /* 0x000fe40000000a00 */
[----:B------:R-:W-:Y:S02]  /*0120*/  UIADD3 UR10, UP0, UR4, 0xf0, URZ ;  /* 0x000000f0040a7890 */ /* 0x000fe4000ff1e03f */
[----:B------:R-:W-:Y:S02]  /*0130*/  UIADD3 UR4, UP1, UR4, 0x1f0, URZ ;  /* 0x000001f004047890 */ /* 0x000fe4000ff3e03f */
[----:B------:R-:W-:Y:S02]  /*0140*/  UIADD3.X UR11, URZ, UR5, URZ, UP0, !UPT ;  /* 0x000000053f0b7290 */ /* 0x000fe400087fe43f */
[----:B------:R-:W-:-:S07]  /*0150*/  UIADD3.X UR5, URZ, UR5, URZ, UP1, !UPT ;  /* 0x000000053f057290 */ /* 0x000fce0008ffe43f */
[----:B------:R0:W-:Y:S02]  /*0160*/  UTMACCTL.PF [UR10] ;  /* 0x000000000a0079b9 */ /* 0x0001e40008040000 */
[----:B------:R0:W-:Y:S02]  /*0170*/  UTMACCTL.PF [UR4] ;  /* 0x00000000040079b9 */ /* 0x0001e40008040000 */
[----:B0-----:R-:W-:Y:S01]  /*0180*/  NOP ;  /* 0x0000000000007918 */ /* 0x001fe20000000000 */
.L_x_1:
[----:B------:R-:W-:Y:S05]  /*0190*/  BSYNC B0 ;  /* 0x0000000000007941 */ /* 0x000fea0003800000 */
.L_x_0:
[----:B------:R-:W0:Y:S01]  /*01a0*/  SHFL.IDX PT, R2, R0, RZ, 0x1f ;  /* 0x00001fff00027589 */ /* 0x000e2200000e0000 */
[----:B------:R-:W-:Y:S01]  /*01b0*/  UISETP.NE.AND UP0, UPT, UR8, 0x3, UPT ;  /* 0x000000030800788c */ /* 0x000fe2000bf05270 */
[----:B------:R-:W-:Y:S01]  /*01c0*/  ISETP.NE.AND P1, PT, RZ, UR6, PT ;  /* 0x00000006ff007c0c */ /* 0x000fe2000bf25270 */
[----:B------:R-:W-:Y:S02]  /*01d0*/  UIADD3 UR10, UR6, -0x1, URZ ;  /* 0xffffffff060a7890 */ /* 0x000fe4000fffe03f */
[----:B------:R-:W-:Y:S02]  /*01e0*/  UISETP.EQ.OR UP0, UPT, UR8, URZ, !UP0 ;  /* 0x0000003f0800728c */ /* 0x000fe4000c702670 */
[----:B------:R-:W-:Y:S02]  /*01f0*/  UISETP.GE.U32.AND UP1, UPT, UR10, 0x2, UPT ;  /* 0x000000020a00788c */ /* 0x000fe4000bf26070 */
[----:B------:R-:W-:-:S04]  /*0200*/  UISETP.EQ.AND UP0, UPT, UR6, URZ, UP0 ;  /* 0x0000003f0600728c */ /* 0x000fc80008702270 */
[----:B------:R-:W-:-:S04]  /*0210*/  USEL UR13, URZ, 0x1, !UP0 ;  /* 0x000000013f0d7887 */ /* 0x000fc8000c000000 */
[----:B------:R-:W-:Y:S01]  /*0220*/  USEL UR13, UR13, 0x2, UP1 ;  /* 0x000000020d0d7887 */ /* 0x000fe20008800000 */
[----:B0-----:R-:W-:-:S13]  /*0230*/  ISETP.NE.AND P0, PT, R2, RZ, PT ;  /* 0x000000ff0200720c */ /* 0x001fda0003f05270 */
[----:B------:R-:W-:Y:S05]  /*0240*/  @P0 BRA `(.L_x_2) ;  /* 0x0000000000600947 */ /* 0x000fea0003800000 */
[----:B------:R-:W0:Y:S01]  /*0250*/  S2UR UR9, SR_CgaCtaId ;  /* 0x00000000000979c3 */ /* 0x000e220000008800 */
[----:B------:R-:W-:Y:S01]  /*0260*/  UMOV UR4, 0x400 ;  /* 0x0000040000047882 */ /* 0x000fe20000000000 */
[----:B------:R-:W-:Y:S01]  /*0270*/  UMOV UR5, 0x1 ;  /* 0x0000000100057882 */ /* 0x000fe20000000000 */
[----:B------:R-:W-:Y:S01]  /*0280*/  UMOV UR6, 0x100 ;  /* 0x0000010000067882 */ /* 0x000fe20000000000 */
[----:B------:R-:W-:Y:S01]  /*0290*/  ELECT P0, URZ, PT ;  /* 0x00000000003f782f */ /* 0x000fe20003800000 */
[----:B------:R-:W-:-:S04]  /*02a0*/  UIADD3 UR6, -UR6, 0x100000, URZ ;  /* 0x0010000006067890 */ /* 0x000fc8000fffe13f */
[----:B------:R-:W-:Y:S02]  /*02b0*/  USHF.L.U32 UR7, UR6, 0xb, URZ ;  /* 0x0000000b06077899 */ /* 0x000fe4000800063f */
[----:B------:R-:W-:Y:S02]  /*02c0*/  USHF.L.U32 UR6, UR6, 0x1, URZ ;  /* 0x0000000106067899 */ /* 0x000fe4000800063f */
[----:B0-----:R-:W-:Y:S02]  /*02d0*/  ULEA UR9, UR9, UR4, 0x18 ;  /* 0x0000000409097291 */ /* 0x001fe4000f8ec03f */
[----:B------:R-:W-:-:S04]  /*02e0*/  UIADD3 UR4, -UR5, 0x100000, URZ ;  /* 0x0010000005047890 */ /* 0x000fc8000fffe13f */
[----:B------:R-:W-:Y:S02]  /*02f0*/  USHF.L.U32 UR5, UR4, 0xb, URZ ;  /* 0x0000000b04057899 */ /* 0x000fe4000800063f */
[----:B------:R-:W-:Y:S01]  /*0300*/  USHF.L.U32 UR4, UR4, 0x1, URZ ;  /* 0x0000000104047899 */ /* 0x000fe2000800063f */
[----:B------:R-:W0:Y:S11]  /*0310*/  FENCE.VIEW.ASYNC.S ;  /* 0x00000000000073c6 */ /* 0x000e360000000000 */
[----:B0-----:R0:W1:Y:S01]  /*0320*/  SYNCS.EXCH.64 URZ, [UR9], UR4 ;  /* 0x00000004093f75b2 */ /* 0x0010620008000100 */
[----:B------:R0:W2:Y:S01]  /*0330*/  SYNCS.EXCH.64 URZ, [UR9+0x28], UR6 ;  /* 0x00002806093f75b2 */ /* 0x0000a20008000100 */
[----:B------:R0:W3:Y:S01]  /*0340*/  SYNCS.EXCH.64 URZ, [UR9+0x8], UR4 ;  /* 0x00000804093f75b2 */ /* 0x0000e20008000100 */
[----:B------:R0:W4:Y:S01]  /*0350*/  SYNCS.EXCH.64 URZ, [UR9+0x30], UR6 ;  /* 0x00003006093f75b2 */ /* 0x0001220008000100 */
[----:B------:R0:W0:Y:S01]  /*0360*/  SYNCS.EXCH.64 URZ, [UR9+0x10], UR4 ;  /* 0x00001004093f75b2 */ /* 0x0000220008000100 */
[----:B------:R0:W0:Y:S01]  /*0370*/  SYNCS.EXCH.64 URZ, [UR9+0x38], UR6 ;  /* 0x00003806093f75b2 */ /* 0x0000220008000100 */
[----:B------:R0:W0:Y:S01]  /*0380*/  SYNCS.EXCH.64 URZ, [UR9+0x18], UR4 ;  /* 0x00001804093f75b2 */ /* 0x0000220008000100 */
[----:B------:R0:W0:Y:S01]  /*0390*/  SYNCS.EXCH.64 URZ, [UR9+0x40], UR6 ;  /* 0x00004006093f75b2 */ /* 0x0000220008000100 */
[----:B------:R0:W0:Y:S01]  /*03a0*/  SYNCS.EXCH.64 URZ, [UR9+0x20], UR4 ;  /* 0x00002004093f75b2 */ /* 0x0000220008000100 */
[----:B------:R0:W0:Y:S01]  /*03b0*/  SYNCS.EXCH.64 URZ, [UR9+0x48], UR6 ;  /* 0x00004806093f75b2 */ /* 0x0000220008000100 */
[----:B------:R-:W-:Y:S01]  /*03c0*/  NOP ;  /* 0x0000000000007918 */ /* 0x000fe20000000000 */
.L_x_2:
[----:B------:R-:W5:Y:S01]  /*03d0*/  LDC R2, c[0x0][0x65c] ;  /* 0x00019700ff027b82 */ /* 0x000f620000000800 */
[----:B------:R-:W1:Y:S01]  /*03e0*/  SHFL.IDX PT, R0, R0, RZ, 0x1f ;  /* 0x00001fff00007589 */ /* 0x000e6200000e0000 */
[----:B------:R-:W-:Y:S01]  /*03f0*/  ELECT P0, URZ, PT ;  /* 0x00000000003f782f */ /* 0x000fe20003800000 */
[----:B------:R-:W-:Y:S01]  /*0400*/  IMAD.MOV.U32 R3, RZ, RZ, RZ ;  /* 0x000000ffff037224 */ /* 0x000fe200078e00ff */
[----:B0-----:R-:W-:Y:S01]  /*0410*/  UMOV UR4, 0x20 ;  /* 0x0000002000047882 */ /* 0x001fe20000000000 */
[----:B------:R-:W0:Y:S01]  /*0420*/  S2R R11, SR_CTAID.Y ;  /* 0x00000000000b7919 */ /* 0x000e220000002600 */
[----:B------:R-:W-:Y:S01]  /*0430*/  NOP ;  /* 0x0000000000007918 */ /* 0x000fe20000000000 */
[----:B------:R-:W-:Y:S01]  /*0440*/  NOP ;  /* 0x0000000000007918 */ /* 0x000fe20000000000 */
[----:B-----5:R-:W-:Y:S02]  /*0450*/  ISETP.NE.AND P4, PT, R2, 0x1, PT ;  /* 0x000000010200780c */ /* 0x020fe40003f85270 */
[----:B------:R-:W5:Y:S01]  /*0460*/  S2R R2, SR_CTAID.X ;  /* 0x0000000000027919 */ /* 0x000f620000002500 */
[----:B-1----:R-:W-:-:S10]  /*0470*/  ISETP.NE.OR P0, PT, R0, RZ, !P0 ;  /* 0x000000ff0000720c */ /* 0x002fd40004705670 */
[----:B------:R-:W5:Y:S01]  /*0480*/  @P4 LDC R7, c[0x0][0x10] ;  /* 0x00000400ff074b82 */ /* 0x000f620000000800 */
[----:B0-----:R-:W-:Y:S02]  /*0490*/  @P4 IMAD.MOV.U32 R4, RZ, RZ, R11 ;  /* 0x000000ffff044224 */ /* 0x001fe400078e000b */
[----:B------:R-:W-:Y:S01]  /*04a0*/  VOTEU.ALL UP0, P0 ;  /* 0x00000000003f7886 */ /* 0x000fe20000000000 */
[----:B------:R-:W-:Y:S01]  /*04b0*/  @P4 IMAD.MOV.U32 R5, RZ, RZ, RZ ;  /* 0x000000ffff054224 */ /* 0x000fe200078e00ff */
[----:B------:R-:W-:Y:S01]  /*04c0*/  VOTEU.ALL UP1, P0 ;  /* 0x00000000003f7886 */ /* 0x000fe20000020000 */
[----:B------:R-:W-:Y:S02]  /*04d0*/  @P4 IMAD.MOV.U32 R13, RZ, RZ, RZ ;  /* 0x000000ffff0d4224 */ /* 0x000fe400078e00ff */
[----:B------:R-:W0:Y:S01]  /*04e0*/  @!P4 LDC R9, c[0x0][0xc] ;  /* 0x00000300ff09cb82 */ /* 0x000e220000000800 */
[----:B------:R-:W-:Y:S01]  /*04f0*/  @!UP0 UMOV UR6, 0x400 ;  /* 0x0000040000068882 */ /* 0x000fe20000000000 */
[----:B------:R-:W-:-:S04]  /*0500*/  @!UP0 UIADD3 UR4, -UR4, 0x100000, URZ ;  /* 0x0010000004048890 */ /* 0x000fc8000fffe13f */
[----:B------:R-:W-:Y:S02]  /*0510*/  @!UP0 USHF.L.U32 UR5, UR4, 0xb, URZ ;  /* 0x0000000b04058899 */ /* 0x000fe4000800063f */
[----:B------:R-:W-:Y:S01]  /*0520*/  @!UP0 USHF.L.U32 UR4, UR4, 0x1, URZ ;  /* 0x0000000104048899 */ /* 0x000fe2000800063f */
[----:B------:R-:W1:Y:S01]  /*0530*/  @!UP0 S2UR UR7, SR_CgaCtaId ;  /* 0x00000000000789c3 */ /* 0x000e620000008800 */
[----:B-----5:R-:W-:-:S04]  /*0540*/  @P4 IMAD.WIDE.U32 R6, R2, R7, R4 ;  /* 0x0000000702064225 */ /* 0x020fc800078e0004 */
[----:B------:R-:W-:Y:S02]  /*0550*/  @P4 IMAD.MOV.U32 R10, RZ, RZ, R6 ;  /* 0x000000ffff0a4224 */ /* 0x000fe400078e0006 */
[----:B------:R-:W-:Y:S02]  /*0560*/  @P4 IMAD.IADD R14, R7, 0x1, R13 ;  /* 0x00000001070e4824 */ /* 0x000fe400078e020d */
[----:B0-----:R-:W-:-:S04]  /*0570*/  @!P4 IMAD.WIDE.U32 R4, R9, R11, R2 ;  /* 0x0000000b0904c225 */ /* 0x001fc800078e0002 */
[----:B------:R-:W-:Y:S02]  /*0580*/  @!P4 IMAD.MOV.U32 R10, RZ, RZ, R4 ;  /* 0x000000ffff0ac224 */ /* 0x000fe400078e0004 */
[----:B------:R-:W-:Y:S01]  /*0590*/  @!P4 IMAD.MOV.U32 R14, RZ, RZ, R5 ;  /* 0x000000ffff0ec224 */ /* 0x000fe200078e0005 */
[----:B-1----:R-:W-:Y:S02]  /*05a0*/  @!UP0 ULEA UR6, UR7, UR6, 0x18 ;  /* 0x0000000607068291 */ /* 0x002fe4000f8ec03f */
[----:B------:R0:W-:Y:S01]  /*05b0*/  STL [R1+0x458], R10 ;  /* 0x0004580a01007387 */ /* 0x0001e20000100800 */
[----:B------:R-:W-:-:S03]  /*05c0*/  VOTEU.ALL UP0, P0 ;  /* 0x00000000003f7886 */ /* 0x000fc60000000000 */
[----:B------:R0:W-:Y:S04]  /*05d0*/  STL [R1+0x454], R14 ;  /* 0x0004540e01007387 */ /* 0x0001e80000100800 */
[----:B------:R-:W1:Y:S02]  /*05e0*/  FENCE.VIEW.ASYNC.S ;  /* 0x00000000000073c6 */ /* 0x000e640000000000 */
[----:B-1----:R0:W2:Y:S01]  /*05f0*/  @!UP0 SYNCS.EXCH.64 URZ, [UR6+0x60], UR4 ;  /* 0x00006004063f85b2 */ /* 0x0020a20008000100 */
[----:B------:R0:W2:Y:S01]  /*0600*/  @!UP1 SYNCS.EXCH.64 URZ, [UR6+0x68], UR4 ;  /* 0x00006804063f95b2 */ /* 0x0000a20008000100 */
[----:B------:R-:W-:Y:S01]  /*0610*/  NOP ;  /* 0x0000000000007918 */ /* 0x000fe20000000000 */
[----:B--234-:R-:W-:Y:S06]  /*0620*/  BAR.SYNC.DEFER_BLOCKING 0x0 ;  /* 0x0000000000007b1d */ /* 0x01cfec0000010000 */
[----:B0-----:R-:W-:Y:S05]  /*0630*/  @!P1 BRA `(.L_x_3) ;  /* 0x0000023000f09947 */ /* 0x001fea0003800000 */
[----:B------:R-:W-:-:S06]  /*0640*/  UISETP.GT.U32.AND UP0, UPT, UR10, 0x1, UPT ;  /* 0x000000010a00788c */ /* 0x000fcc000bf04070 */
[----:B------:R-:W-:-:S13]  /*0650*/  PLOP3.LUT P0, PT, PT, PT, UP0, 0x80, 0x0 ;  /* 0x000000000000781c */ /* 0x000fda0003f0f008 */
[----:B------:R-:W-:Y:S05]  /*0660*/  @P0 EXIT ;  /* 0x000000000000094d */ /* 0x000fea0003800000 */
[----:B------:R-:W-:Y:S01]  /*0670*/  IMAD.MOV.U32 R5, RZ, RZ, -0x1 ;  /* 0xffffffffff057424 */ /* 0x000fe200078e00ff */
[----:B------:R-:W-:Y:S01]  /*0680*/  ULDC.64 UR4, c[0x0][0x650] ;  /* 0x0001940000047ab9 */ /* 0x000fe20000000a00 */
[----:B------:R-:W-:Y:S01]  /*0690*/  IMAD.MOV.U32 R4, RZ, RZ, -0x1 ;  /* 0xffffffffff047424 */ /* 0x000fe200078e00ff */
[----:B------:R-:W-:Y:S01]  /*06a0*/  ISETP.GE.U32.AND P0, PT, R10, UR4, PT ;  /* 0x000000040a007c0c */ /* 0x000fe2000bf06070 */
[----:B------:R-:W-:Y:S01]  /*06b0*/  UMOV UR10, 0xffffffff ;  /* 0xffffffff000a7882 */ /* 0x000fe20000000000 */
[----:B------:R0:W-:Y:S01]  /*06c0*/  STL [R1+0x460], R5 ;  /* 0x0004600501007387 */ /* 0x0001e20000100800 */
[----:B------:R-:W-:Y:S02]  /*06d0*/  PRMT R0, RZ, 0x7610, R0 ;  /* 0x00007610ff007816 */ /* 0x000fe40000000000 */
[----:B------:R-:W-:Y:S01]  /*06e0*/  ISETP.GE.U32.AND.EX P0, PT, R14, UR5, PT, P0 ;  /* 0x000000050e007c0c */ /* 0x000fe2000bf06100 */
[----:B------:R0:W-:-:S12]  /*06f0*/  STL [R1+0x45c], R4 ;  /* 0x00045c0401007387 */ /* 0x0001d80000100800 */
[----:B0-----:R-:W-:Y:S05]  /*0700*/  @P0 BRA `(.L_x_4) ;  /* 0x00000004006c0947 */ /* 0x001fea0003800000 */
[----:B------:R-:W-:Y:S01]  /*0710*/  ULDC.64 UR14, c[0x0][0x628] ;  /* 0x00018a00000e7ab9 */ /* 0x000fe20000000a00 */
[----:B------:R-:W0:Y:S01]  /*0720*/  LDC.64 R12, c[0x0][0x620] ;  /* 0x00018800ff0c7b82 */ /* 0x000e220000000a00 */
[----:B------:R-:W-:Y:S01]  /*0730*/  ISETP.NE.U32.AND P0, PT, RZ, UR14, PT ;  /* 0x0000000eff007c0c */ /* 0x000fe2000bf05070 */
[----:B------:R-:W-:Y:S01]  /*0740*/  ULDC UR11, c[0x0][0x630] ;  /* 0x00018c00000b7ab9 */ /* 0x000fe20000000800 */
[----:B------:R-:W-:Y:S02]  /*0750*/  R2UR UR4, R10 ;  /* 0x000000000a0472ca */ /* 0x000fe400000e0000 */
[----:B------:R-:W-:Y:S02]  /*0760*/  ISETP.NE.AND.EX P0, PT, RZ, UR15, PT, P0 ;  /* 0x0000000fff007c0c */ /* 0x000fe4000bf05300 */
[----:B------:R-:W-:-:S11]  /*0770*/  R2UR UR5, R14 ;  /* 0x000000000e0572ca */ /* 0x000fd600000e0000 */
[----:B------:R-:W-:Y:S05]  /*0780*/  @!P0 BRA `(.L_x_5) ;  /* 0x0000000000308947 */ /* 0x000fea0003800000 */
[----:B------:R-:W-:Y:S01]  /*0790*/  R2UR UR4, R10 ;  /* 0x000000000a0472ca */ /* 0x000fe200000e0000 */
[----:B------:R-:W-:Y:S01]  /*07a0*/  ULDC UR8, c[0x0][0x634] ;  /* 0x00018d0000087ab9 */ /* 0x000fe20000000800 */
[----:B------:R-:W-:-:S11]  /*07b0*/  R2UR UR10, R14 ;  /* 0x000000000e0a72ca */ /* 0x000fd600000e0000 */
[----:B------:R-:W-:-:S04]  /*07c0*/  UIADD3 UR8, UP0, UR4, UR8, URZ ;  /* 0x0000000804087290 */ /* 0x000fc8000ff1e03f */
[----:B------:R-:W-:-:S04]  /*07d0*/  UIADD3.X UR10, URZ, UR10, URZ, UP0, !UPT ;  /* 0x0000000a3f0a7290 */ /* 0x000fc800087fe43f */
[----:B------:R-:W-:-:S04]  /*07e0*/  UIMAD.WIDE.U32 UR4, UR10, UR14, URZ ;  /* 0x0000000e0a0472a5 */ /* 0x000fc8000f8e003f */
[----:B------:R-:W-:Y:S02]  /*07f0*/  UIMAD.WIDE.U32 UR6, UP0, UR8, UR15, UR4 ;  /* 0x0000000f080672a5 */ /* 0x000fe4000f800004 */
[----:B------:R-:W-:Y:S02]  /*0800*/  UIMAD.WIDE.U32 UR4, UR8, UR14, URZ ;  /* 0x0000000e080472a5 */ /* 0x000fe4000f8e003f */
[----:B------:R-:W-:Y:S02]  /*0810*/  UIADD3.X UR9, URZ, URZ, URZ, UP0, !UPT ;  /* 0x0000003f3f097290 */ /* 0x000fe400087fe43f */
[----:B------:R-:W-:Y:S01]  /*0820*/  UIADD3 URZ, UP0, UR5, UR6, URZ ;  /* 0x00000006053f7290 */ /* 0x000fe2000ff1e03f */
[----:B------:R-:W-:-:S03]  /*0830*/  UMOV UR8, UR7 ;  /* 0x0000000700087c82 */ /* 0x000fc60008000000 */
[----:B------:R-:W-:-:S12]  /*0840*/  UIMAD.WIDE.U32.X UR4, UR10, UR15, UR8, UP0 ;  /* 0x0000000f0a0472a5 */ /* 0x000fd800080e0408 */
.L_x_5:
[----:B------:R-:W-:Y:S01]  /*0850*/  USHF.R.U64 UR10, UR4, UR11, UR5 ;  /* 0x0000000b040a7299 */ /* 0x000fe20008001205 */
[----:B------:R-:W1:Y:S01]  /*0860*/  LDC R8, c[0x0][0x618] ;  /* 0x00018600ff087b82 */ /* 0x000e620000000800 */
[----:B------:R-:W-:Y:S01]  /*0870*/  USHF.R.U32.HI UR4, URZ, UR11, UR5 ;  /* 0x0000000b3f047299 */ /* 0x000fe20008011605 */
[----:B------:R-:W-:Y:S01]  /*0880*/  I2FP.F32.U32 R0, R2 ;  /* 0x0000000200007245 */ /* 0x000fe20000201000 */
[----:B------:R-:W-:Y:S01]  /*0890*/  IMAD.MOV.U32 R4, RZ, RZ, R10 ;  /* 0x000000ffff047224 */ /* 0x000fe200078e000a */
[----:B------:R-:W-:Y:S01]  /*08a0*/  ULDC UR5, c[0x0][0x150] ;  /* 0x0000540000057ab9 */ /* 0x000fe20000000800 */
[----:B------:R-:W-:Y:S01]  /*08b0*/  IADD3 R7, P0, RZ, -UR10, RZ ;  /* 0x8000000aff077c10 */ /* 0x000fe2000ff1e0ff */
[----:B------:R-:W-:Y:S02]  /*08c0*/  IMAD.MOV.U32 R5, RZ, RZ, R14 ;  /* 0x000000ffff057224 */ /* 0x000fe400078e000e */
[----:B------:R-:W-:Y:S01]  /*08d0*/  FMUL R0, R0, UR5 ;  /* 0x0000000500007c20 */ /* 0x000fe20008400000 */
[----:B------:R-:W2:Y:S01]  /*08e0*/  LDC.64 R20, c[0x0][0x640] ;  /* 0x00019000ff147b82 */ /* 0x000ea20000000a00 */
[----:B------:R-:W-:Y:S01]  /*08f0*/  IMAD.X R9, RZ, RZ, ~UR4, P0 ;  /* 0x80000004ff097e24 */ /* 0x000fe200080e06ff */
[----:B------:R-:W-:Y:S01]  /*0900*/  ULDC UR4, c[0x0][0x154] ;  /* 0x0000550000047ab9 */ /* 0x000fe20000000800 */
[----:B0-----:R-:W-:-:S02]  /*0910*/  IMAD.WIDE.U32 R4, R7, R12, R4 ;  /* 0x0000000c07047225 */ /* 0x001fc400078e0004 */
[----:B------:R-:W0:Y:S03]  /*0920*/  F2I.U32.TRUNC.NTZ R0, R0 ;  /* 0x0000000000007305 */ /* 0x000e26000020f000 */
[----:B------:R-:W3:Y:S01]  /*0930*/  LDC R3, c[0x0][0x144] ;  /* 0x00005100ff037b82 */ /* 0x000ee20000000800 */
[----:B------:R-:W-:-:S04]  /*0940*/  IMAD R6, R9, R12, RZ ;  /* 0x0000000c09067224 */ /* 0x000fc800078e02ff */
[----:B------:R-:W-:-:S03]  /*0950*/  IMAD R7, R7, R13, R6 ;  /* 0x0000000d07077224 */ /* 0x000fc600078e0206 */
[----:B------:R-:W4:Y:S01]  /*0960*/  LDC R10, c[0x0][0x608] ;  /* 0x00018200ff0a7b82 */ /* 0x000f220000000800 */
[----:B------:R-:W-:Y:S02]  /*0970*/  IMAD.IADD R5, R5, 0x1, R7 ;  /* 0x0000000105057824 */ /* 0x000fe400078e0207 */
[----:B------:R-:W-:Y:S02]  /*0980*/  IMAD.MOV.U32 R7, RZ, RZ, -0x1 ;  /* 0xffffffffff077424 */ /* 0x000fe400078e00ff */
[----:B0-----:R-:W-:Y:S01]  /*0990*/  IMAD.MOV R6, RZ, RZ, -R0 ;  /* 0x000000ffff067224 */ /* 0x001fe200078e0a00 */
[----:B-1----:R-:W-:Y:S02]  /*09a0*/  SHF.R.U64 R14, R4, R8, R5 ;  /* 0x00000008040e7219 */ /* 0x002fe40000001205 */
[----:B------:R-:W0:Y:S01]  /*09b0*/  LDC R18, c[0x0][0x658] ;  /* 0x00019600ff127b82 */ /* 0x000e220000000800 */
[----:B------:R-:W-:Y:S02]  /*09c0*/  I2FP.F32.U32 R4, R11 ;  /* 0x0000000b00047245 */ /* 0x000fe40000201000 */
[----:B--2---:R-:W-:-:S02]  /*09d0*/  ISETP.NE.U32.AND P0, PT, R20, RZ, PT ;  /* 0x000000ff1400720c */ /* 0x004fc40003f05070 */
[----:B------:R-:W-:Y:S01]  /*09e0*/  SHF.R.U32.HI R5, RZ, R8, R5 ;  /* 0x00000008ff057219 */ /* 0x000fe20000011605 */
[----:B------:R-:W-:Y:S01]  /*09f0*/  FMUL R4, R4, UR4 ;  /* 0x0000000404047c20 */ /* 0x000fe20008400000 */
[----:B------:R-:W-:Y:S01]  /*0a00*/  ISETP.NE.AND.EX P0, PT, R21, RZ, PT, P0 ;  /* 0x000000ff1500720c */ /* 0x000fe20003f05300 */
[----:B------:R-:W1:Y:S01]  /*0a10*/  LDC R12, c[0x0][0x148] ;  /* 0x00005200ff0c7b82 */ /* 0x000e620000000800 */
[----:B---3--:R-:W-:-:S07]  /*0a20*/  IMAD R0, R3, R6, R2 ;  /* 0x0000000603007224 */ /* 0x008fce00078e0202 */
[----:B------:R-:W2:Y:S01]  /*0a30*/  LDC R16, c[0x0][0x600] ;  /* 0x00018000ff107b82 */ /* 0x000ea20000000800 */
[-CC-:B----4-:R-:W-:Y:S02]  /*0a40*/  SHF.R.U64 R22, R14, R10.reuse, R5.reuse ;  /* 0x0000000a0e167219 */ /* 0x190fe40000001205 */
[----:B------:R-:W-:Y:S01]  /*0a50*/  SHF.R.U32.HI R3, RZ, R10, R5 ;  /* 0x0000000aff037219 */ /* 0x000fe20000011605 */
[----:B------:R-:W-:Y:S01]  /*0a60*/  IMAD.MOV.U32 R5, RZ, RZ, 0x1 ;  /* 0x00000001ff057424 */ /* 0x000fe200078e00ff */
[----:B------:R3:W4:Y:S03]  /*0a70*/  F2I.U32.TRUNC.NTZ R10, R4 ;  /* 0x00000004000a7305 */ /* 0x000726000020f000 */
[----:B------:R-:W1:Y:S01]  /*0a80*/  LDC R15, c[0x0][0x648] ;  /* 0x00019200ff0f7b82 */ /* 0x000e620000000800 */
[-C--:B0-----:R-:W-:Y:S02]  /*0a90*/  SHF.L.U32 R2, R7, R18.reuse, RZ ;  /* 0x0000001207027219 */ /* 0x081fe400000006ff */
[----:B------:R-:W-:-:S02]  /*0aa0*/  SHF.R.U64 R24, R22, R18, R3 ;  /* 0x0000001216187219 */ /* 0x000fc40000001203 */
[----:B------:R-:W-:Y:S02]  /*0ab0*/  LOP3.LUT R9, RZ, R2, RZ, 0x33, !PT ;  /* 0x00000002ff097212 */ /* 0x000fe400078e33ff */
[-C--:B------:R-:W-:Y:S01]  /*0ac0*/  SHF.R.U32.HI R3, RZ, R18.reuse, R3 ;  /* 0x00000012ff037219 */ /* 0x080fe20000011603 */
[----:B------:R-:W0:Y:S01]  /*0ad0*/  LDC R17, c[0x0][0x638] ;  /* 0x00018e00ff117b82 */ /* 0x000e220000000800 */
[----:B------:R-:W-:Y:S01]  /*0ae0*/  SHF.L.U32 R8, R5, R18, RZ ;  /* 0x0000001205087219 */ /* 0x000fe200000006ff */
[----:B------:R-:W-:-:S06]  /*0af0*/  IMAD.MOV.U32 R2, RZ, RZ, R24 ;  /* 0x000000ffff027224 */ /* 0x000fcc00078e0018 */
[----:B------:R-:W0:Y:S01]  /*0b00*/  LDC R19, c[0x0][0x610] ;  /* 0x00018400ff137b82 */ /* 0x000e220000000800 */
[----:B---34-:R-:W-:Y:S05]  /*0b10*/  @!P0 BRA `(.L_x_6) ;  /* 0x0000000000288947 */ /* 0x018fea0003800000 */
[----:B------:R-:W3:Y:S02]  /*0b20*/  LDC R7, c[0x0][0x64c] ;  /* 0x00019300ff077b82 */ /* 0x000ee40000000800 */
[----:B---3--:R-:W-:-:S05]  /*0b30*/  IADD3 R7, P0, R24, R7, RZ ;  /* 0x0000000718077210 */ /* 0x008fca0007f1e0ff */
[----:B------:R-:W-:-:S04]  /*0b40*/  IMAD.X R13, RZ, RZ, R3, P0 ;  /* 0x000000ffff0d7224 */ /* 0x000fc800000e0603 */
[----:B------:R-:W-:-:S04]  /*0b50*/  IMAD.WIDE.U32 R2, R13, R20, RZ ;  /* 0x000000140d027225 */ /* 0x000fc800078e00ff */
[----:B------:R-:W-:-:S04]  /*0b60*/  IMAD.WIDE.U32 R4, P0, R7, R21, R2 ;  /* 0x0000001507047225 */ /* 0x000fc80007800002 */
[----:B------:R-:W-:-:S04]  /*0b70*/  IMAD.WIDE.U32 R2, R7, R20, RZ ;  /* 0x0000001407027225 */ /* 0x000fc800078e00ff */
[----:B------:R-:W-:Y:S01]  /*0b80*/  IMAD.X R7, RZ, RZ, RZ, P0 ;  /* 0x000000ffff077224 */ /* 0x000fe200000e06ff */
[----:B------:R-:W-:Y:S01]  /*0b90*/  IADD3 RZ, P0, R3, R4, RZ ;  /* 0x0000000403ff7210 */ /* 0x000fe20007f1e0ff */
[----:B------:R-:W-:-:S04]  /*0ba0*/  IMAD.MOV.U32 R6, RZ, RZ, R5 ;  /* 0x000000ffff067224 */ /* 0x000fc800078e0005 */
[----:B------:R-:W-:-:S08]  /*0bb0*/  IMAD.WIDE.U32.X R2, R13, R21, R6, P0 ;  /* 0x000000150d027225 */ /* 0x000fd000000e0406 */
.L_x_6:
[----:B-1----:R-:W-:Y:S01]  /*0bc0*/  SHF.R.U64 R2, R2, R15, R3 ;  /* 0x0000000f02027219 */ /* 0x002fe20000001203 */
[----:B--2---:R-:W-:Y:S01]  /*0bd0*/  VIADD R3, R16, 0xffffffff ;  /* 0xffffffff10037836 */ /* 0x004fe20000000000 */
[----:B------:R-:W-:Y:S01]  /*0be0*/  LOP3.LUT R9, R22, R9, RZ, 0xc0, !PT ;  /* 0x0000000916097212 */ /* 0x000fe200078ec0ff */
[----:B------:R-:W-:Y:S02]  /*0bf0*/  IMAD.MOV R10, RZ, RZ, -R10 ;  /* 0x000000ffff0a7224 */ /* 0x000fe400078e0a0a */
[----:B------:R-:W-:Y:S01]  /*0c00*/  IMAD.MOV R4, RZ, RZ, -R2 ;  /* 0x000000ffff047224 */ /* 0x000fe200078e0a02 */
[----:B------:R-:W-:Y:S01]  /*0c10*/  LOP3.LUT R14, R14, R3, RZ, 0xc0, !PT ;  /* 0x000000030e0e7212 */ /* 0x000fe200078ec0ff */
[----:B------:R-:W-:Y:S02]  /*0c20*/  @P4 IMAD R0, R12, R10, R11 ;  /* 0x0000000a0c004224 */ /* 0x000fe400078e020b */
[----:B------:R-:W-:Y:S02]  /*0c30*/  IMAD R9, R8, R2, R9 ;  /* 0x0000000208097224 */ /* 0x000fe400078e0209 */
[----:B0-----:R-:W-:-:S02]  /*0c40*/  IMAD R3, R4, R17, R24 ;  /* 0x0000001104037224 */ /* 0x001fc400078e0218 */
[----:B------:R-:W-:Y:S02]  /*0c50*/  IMAD R2, R9, R19, R0 ;  /* 0x0000001309027224 */ /* 0x000fe400078e0200 */
[----:B------:R-:W-:Y:S02]  /*0c60*/  IMAD R3, R3, R16, R14 ;  /* 0x0000001003037224 */ /* 0x000fe400078e020e */
[----:B------:R-:W-:-:S03]  /*0c70*/  IMAD.MOV.U32 R0, RZ, RZ, 0x1 ;  /* 0x00000001ff007424 */ /* 0x000fc600078e00ff */
[----:B------:R-:W-:Y:S02]  /*0c80*/  SEL R4, R3, R2, !P4 ;  /* 0x0000000203047207 */ /* 0x000fe40006000000 */
[----:B------:R-:W-:-:S03]  /*0c90*/  SEL R2, R2, R3, !P4 ;  /* 0x0000000302027207 */ /* 0x000fc60006000000 */
[----:B------:R0:W-:Y:S04]  /*0ca0*/  STL [R1+0x45c], R4 ;  /* 0x00045c0401007387 */ /* 0x0001e80000100800 */
[----:B------:R0:W-:Y:S02]  /*0cb0*/  STL [R1+0x460], R2 ;  /* 0x0004600201007387 */ /* 0x0001e40000100800 */
.L_x_4:
[----:B------:R-:W-:-:S08]  /*0cc0*/  NOP ;  /* 0x0000000000007918 */ /* 0x000fd00000000000 */
[----:B------:R-:W1:Y:S02]  /*0cd0*/  USETMAXREG.TRY_ALLOC.CTAPOOL UP0, 0xf0 ;  /* 0x000000f0000079c8 */ /* 0x000e640008000600 */
[----:B-1----:R-:W-:-:S13]  /*0ce0*/  PLOP3.LUT P0, PT, PT, PT, UP0, 0x80, 0x0 ;  /* 0x000000000000781c */ /* 0x002fda0003f0f008 */
[----:B------:R-:W-:Y:S05]  /*0cf0*/  @!P0 BRA `(.L_x_4) ;  /* 0xfffffffc00f08947 */ /* 0x000fea000383ffff */
[----:B------:R-:W-:Y:S01]  /*0d00*/  ULDC.64 UR4, c[0x0][0x598] ;  /* 0x0001660000047ab9 */ /* 0x000fe20000000a00 */
[----:B------:R-:W-:Y:S01]  /*0d10*/  ULDC.64 UR20, c[0x0][0x208] ;  /* 0x0000820000147ab9 */ /* 0x000fe20000000a00 */
[----:B------:R-:W-:-:S04]  /*0d20*/  ISETP.NE.U32.AND P0, PT, RZ, UR4, PT ;  /* 0x00000004ff007c0c */ /* 0x000fc8000bf05070 */
[----:B------:R-:W-:-:S13]  /*0d30*/  ISETP.NE.AND.EX P0, PT, RZ, UR5, PT, P0 ;  /* 0x00000005ff007c0c */ /* 0x000fda000bf05300 */
[----:B------:R-:W-:Y:S05]  /*0d40*/  @!P0 BRA `(.L_x_7) ;  /* 0x0000000000208947 */ /* 0x000fea0003800000 */
[----:B0-----:R-:W0:Y:S02]  /*0d50*/  LDC.64 R2, c[0x0][0x598] ;  /* 0x00016600ff027b82 */ /* 0x001e240000000a00 */
[----:B0-----:R-:W2:Y:S02]  /*0d60*/  LDG.E.64 R2, desc[UR20][R2.64] ;  /* 0x0000001402027981 */ /* 0x001ea4000c1e1b00 */
[----:B--2---:R-:W-:-:S04]  /*0d70*/  ISETP.NE.U32.AND P0, PT, R2, RZ, PT ;  /* 0x000000ff0200720c */ /* 0x004fc80003f05070 */
[----:B------:R-:W-:-:S13]  /*0d80*/  ISETP.NE.AND.EX P0, PT, R3, RZ, PT, P0 ;  /* 0x000000ff0300720c */ /* 0x000fda0003f05300 */
[----:B------:R-:W-:Y:S05]  /*0d90*/  @!P0 BRA `(.L_x_7) ;  /* 0x00000000000c8947 */ /* 0x000fea0003800000 */
[----:B------:R-:W2:Y:S02]  /*0da0*/  LD.E R2, desc[UR20][R2.64] ;  /* 0x0000001402027980 */ /* 0x000ea4000c101900 */
[----:B--2---:R-:W-:Y:S01]  /*0db0*/  R2UR UR15, R2 ;  /* 0x00000000020f72ca */ /* 0x004fe200000e0000 */
[----:B------:R-:W-:-:S14]  /*0dc0*/  BRA `(.L_x_8) ;  /* 0x0000000000247947 */ /* 0x000fdc0003800000 */
.L_x_7:
[----:B------:R-:W-:Y:S02]  /*0dd0*/  ULDC.64 UR4, c[0x0][0x588] ;  /* 0x0001620000047ab9 */ /* 0x000fe40000000a00 */
[----:B------:R-:W-:-:S04]  /*0de0*/  ISETP.NE.U32.AND P0, PT, RZ, UR4, PT ;  /* 0x00000004ff007c0c */ /* 0x000fc8000bf05070 */
[----:B------:R-:W-:-:S13]  /*0df0*/  ISETP.NE.AND.EX P0, PT, RZ, UR5, PT, P0 ;  /* 0x00000005ff007c0c */ /* 0x000fda000bf05300 */
[----:B------:R-:W-:Y:S05]  /*0e00*/  @!P0 BRA `(.L_x_9) ;  /* 0x0000000000108947 */ /* 0x000fea0003800000 */
[----:B0-----:R-:W0:Y:S02]  /*0e10*/  LDC.64 R2, c[0x0][0x588] ;  /* 0x00016200ff027b82 */ /* 0x001e240000000a00 */
[----:B0-----:R-:W2:Y:S02]  /*0e20*/  LDG.E R2, desc[UR20][R2.64] ;  /* 0x0000001402027981 */ /* 0x001ea4000c1e1900 */
[----:B--2---:R-:W-:Y:S01]  /*0e30*/  R2UR UR15, R2 ;  /* 0x00000000020f72ca */ /* 0x004fe200000e0000 */
[----:B------:R-:W-:-:S14]  /*0e40*/  BRA `(.L_x_8) ;  /* 0x0000000000047947 */ /* 0x000fdc0003800000 */
.L_x_9:
[----:B------:R-:W-:-:S05]  /*0e50*/  ULDC UR15, c[0x0][0x580] ;  /* 0x00016000000f7ab9 */ /* 0x000fca0000000800 */
.L_x_8:
[----:B------:R-:W-:Y:S02]  /*0e60*/  ULDC.64 UR4, c[0x0][0x5a0] ;  /* 0x0001680000047ab9 */ /* 0x000fe40000000a00 */
        /* <DEDUP_REMOVED lines=11> */
.L_x_10:
        /* <DEDUP_REMOVED lines=8> */
.L_x_12:
[----:B------:R-:W-:-:S05]  /*0fa0*/  ULDC UR22, c[0x0][0x584] ;  /* 0x0001610000167ab9 */ /* 0x000fca0000000800 */
.L_x_11:
[----:B------:R-:W-:-:S13]  /*0fb0*/  LOP3.LUT P0, RZ, R0, 0xff, RZ, 0xc0, !PT ;  /* 0x000000ff00ff7812 */ /* 0x000fda000780c0ff */
[----:B------:R-:W-:Y:S05]  /*0fc0*/  @!P0 EXIT ;  /* 0x000000000000894d */ /* 0x000fea0003800000 */
[----:B------:R-:W-:Y:S01]  /*0fd0*/  ULDC UR4, c[0x0][0x28c] ;  /* 0x0000a30000047ab9 */ /* 0x000fe20000000800 */
[----:B------:R-:W-:Y:S02]  /*0fe0*/  ULOP3.LUT UR23, UR13, 0x1, URZ, 0xfc, !UPT ;  /* 0x000000010d177892 */ /* 0x000fe4000f8efc3f */
[----:B------:R-:W-:-:S04]  /*0ff0*/  UIADD3 UR4, UR4, 0x3f, URZ ;  /* 0x0000003f04047890 */ /* 0x000fc8000fffe03f */
[----:B------:R-:W-:-:S04]  /*1000*/  USHF.R.S32.HI UR5, URZ, 0x1f, UR4 ;  /* 0x0000001f3f057899 */ /* 0x000fc80008011404 */
[----:B------:R-:W-:-:S03]  /*1010*/  ULEA.HI UR5, UR5, UR4, URZ, 0x6 ;  /* 0x0000000405057291 */ /* 0x000fc6000f8f303f */
[----:B------:R-:W-:Y:S01]  /*1020*/  UMOV UR4, URZ ;  /* 0x0000003f00047c82 */ /* 0x000fe20008000000 */
[----:B------:R-:W-:-:S03]  /*1030*/  USHF.R.S32.HI UR9, URZ, 0x6, UR5 ;  /* 0x000000063f097899 */ /* 0x000fc60008011405 */
[----:B------:R-:W-:-:S09]  /*1040*/  UMOV UR5, URZ ;  /* 0x0000003f00057c82 */ /* 0x000fd20008000000 */
.L_x_549:
[----:B------:R-:W-:Y:S01]  /*1050*/  STL [R1+0x450], RZ ;  /* 0x000450ff01007387 */ /* 0x000fe20000100800 */
[----:B-1----:R-:W1:Y:S01]  /*1060*/  S2UR UR17, SR_CgaCtaId ;  /* 0x00000000001179c3 */ /* 0x002e620000008800 */
[----:B------:R-:W-:Y:S01]  /*1070*/  UMOV UR16, 0x400 ;  /* 0x0000040000107882 */ /* 0x000fe20000000000 */
[----:B------:R-:W-:Y:S01]  /*1080*/  UMOV UR6, URZ ;  /* 0x0000003f00067c82 */ /* 0x000fe20008000000 */
[----:B------:R-:W-:Y:S01]  /*1090*/  STL [R1+0x44c], RZ ;  /* 0x00044cff01007387 */ /* 0x000fe20000100800 */
[----:B------:R-:W-:Y:S01]  /*10a0*/  UMOV UR7, URZ ;  /* 0x0000003f00077c82 */ /* 0x000fe20008000000 */
[----:B------:R-:W-:Y:S01]  /*10b0*/  UMOV UR8, URZ ;  /* 0x0000003f00087c82 */ /* 0x000fe20008000000 */
[----:B------:R-:W-:Y:S01]  /*10c0*/  CS2R R236, SRZ ;  /* 0x0000000000ec7805 */ /* 0x000fe2000001ff00 */
[----:B------:R-:W-:Y:S01]  /*10d0*/  STL [R1+0x448], RZ ;  /* 0x000448ff01007387 */ /* 0x000fe20000100800 */
[----:B0-2---:R-:W0:Y:S01]  /*10e0*/  LDC R2, c[0x0][0x28c] ;  /* 0x0000a300ff027b82 */ /* 0x005e220000000800 */
[----:B------:R-:W-:-:S02]  /*10f0*/  CS2R R234, SRZ ;  /* 0x0000000000ea7805 */ /* 0x000fc4000001ff00 */
[----:B------:R-:W-:Y:S01]  /*1100*/  CS2R R232, SRZ ;  /* 0x0000000000e87805 */ /* 0x000fe2000001ff00 */
[----:B------:R-:W-:Y:S01]  /*1110*/  STL [R1+0x444], RZ ;  /* 0x000444ff01007387 */ /* 0x000fe20000100800 */
[----:B------:R-:W-:Y:S02]  /*1120*/  CS2R R230, SRZ ;  /* 0x0000000000e67805 */ /* 0x000fe4000001ff00 */
[----:B------:R-:W-:Y:S02]  /*1130*/  CS2R R228, SRZ ;  /* 0x0000000000e47805 */ /* 0x000fe4000001ff00 */
[----:B------:R-:W-:Y:S01]  /*1140*/  CS2R R226, SRZ ;  /* 0x0000000000e27805 */ /* 0x000fe2000001ff00 */
[----:B------:R-:W-:Y:S01]  /*1150*/  STL [R1+0x440], RZ ;  /* 0x000440ff01007387 */ /* 0x000fe20000100800 */
[----:B------:R-:W-:Y:S02]  /*1160*/  CS2R R224, SRZ ;  /* 0x0000000000e07805 */ /* 0x000fe4000001ff00 */
        /* <DEDUP_REMOVED lines=15> */
[----:B0-----:R-:W-:Y:S02]  /*1260*/  ISETP.GE.AND P0, PT, R2, 0x1, PT ;  /* 0x000000010200780c */ /* 0x001fe40003f06270 */
        /* <DEDUP_REMOVED lines=47> */
[----:B------:R-:W-:Y:S01]  /*1560*/  IMAD.MOV.U32 R3, RZ, RZ, RZ ;  /* 0x000000ffff037224 */ /* 0x000fe200078e00ff */
[----:B------:R-:W-:Y:S02]  /*1570*/  CS2R R24, SRZ ;  /* 0x0000000000187805 */ /* 0x000fe4000001ff00 */
[----:B------:R-:W-:Y:S01]  /*1580*/  CS2R R26, SRZ ;  /* 0x00000000001a7805 */ /* 0x000fe2000001ff00 */
[----:B------:R-:W-:Y:S01]  /*1590*/  STL [R1+0x3fc], RZ ;  /* 0x0003fcff01007387 */ /* 0x000fe20000100800 */
[----:B------:R-:W-:-:S02]  /*15a0*/  CS2R R28, SRZ ;  /* 0x00000000001c7805 */ /* 0x000fc4000001ff00 */
[----:B------:R-:W-:Y:S02]  /*15b0*/  CS2R R30, SRZ ;  /* 0x00000000001e7805 */ /* 0x000fe4000001ff00 */
[----:B------:R-:W-:Y:S01]  /*15c0*/  CS2R R32, SRZ ;  /* 0x0000000000207805 */ /* 0x000fe2000001ff00 */
[----:B------:R-:W-:Y:S01]  /*15d0*/  STL [R1+0x3f8], RZ ;  /* 0x0003f8ff01007387 */ /* 0x000fe20000100800 */
[----:B------:R-:W-:Y:S02]  /*15e0*/  CS2R R34, SRZ ;  /* 0x0000000000227805 */ /* 0x000fe4000001ff00 */
        /* <DEDUP_REMOVED lines=76> */
[----:B------:R-:W-:Y:S01]  /*1ab0*/  CS2R R150, SRZ ;  /* 0x0000000000967805 */ /* 0x000fe2000001ff00 */
[----:B------:R-:W-:Y:S04]  /*1ac0*/  STL [R1+0x3a8], RZ ;  /* 0x0003a8ff01007387 */ /* 0x000fe80000100800 */
        /* <DEDUP_REMOVED lines=106> */
[----:B------:R-:W-:Y:S04]  /*2170*/  STL [R1], RZ ;  /* 0x000000ff01007387 */ /* 0x000fe80000100800 */
        /* <DEDUP_REMOVED lines=39> */
[----:B------:R-:W-:Y:S01]  /*23f0*/  STL [R1+0xa0], RZ ;  /* 0x0000a0ff01007387 */ /* 0x000fe20000100800 */
[----:B------:R-:W0:Y:S03]  /*2400*/  S2R R0, SR_TID.X ;  /* 0x0000000000007919 */ /* 0x000e260000002100 */
        /* <DEDUP_REMOVED lines=8> */
[----:B0-----:R-:W-:-:S03]  /*2490*/  LOP3.LUT R0, R0, 0x80, RZ, 0xc0, !PT ;  /* 0x0000008000007812 */ /* 0x001fc600078ec0ff */
[----:B------:R-:W-:Y:S01]  /*24a0*/  STL [R1+0xc4], RZ ;  /* 0x0000c4ff01007387 */ /* 0x000fe20000100800 */
[----:B------:R-:W-:-:S03]  /*24b0*/  SHF.R.U32.HI R0, RZ, 0x7, R0 ;  /* 0x00000007ff007819 */ /* 0x000fc60000011600 */
        /* <DEDUP_REMOVED lines=33> */
[----:B------:R-:W0:Y:S04]  /*26d0*/  SHFL.IDX PT, R0, R0, RZ, 0x1f ;  /* 0x00001fff00007589 */ /* 0x000e2800000e0000 */
[----:B------:R2:W-:Y:S04]  /*26e0*/  STL [R1+0x14c], RZ ;  /* 0x00014cff01007387 */ /* 0x0005e80000100800 */
[----:B------:R2:W-:Y:S04]  /*26f0*/  STL [R1+0x150], RZ ;  /* 0x000150ff01007387 */ /* 0x0005e80000100800 */
[----:B------:R2:W-:Y:S04]  /*2700*/  STL [R1+0x154], RZ ;  /* 0x000154ff01007387 */ /* 0x0005e80000100800 */
[----:B------:R2:W-:Y:S04]  /*2710*/  STL [R1+0x158], RZ ;  /* 0x000158ff01007387 */ /* 0x0005e80000100800 */
[----:B------:R2:W-:Y:S04]  /*2720*/  STL [R1+0x15c], RZ ;  /* 0x00015cff01007387 */ /* 0x0005e80000100800 */
[----:B------:R2:W-:Y:S01]  /*2730*/  STL [R1+0x160], RZ ;  /* 0x000160ff01007387 */ /* 0x0005e20000100800 */
[----:B0-----:R-:W-:Y:S01]  /*2740*/  R2UR UR12, R0 ;  /* 0x00000000000c72ca */ /* 0x001fe200000e0000 */
[----:B------:R-:W-:-:S02]  /*2750*/  IMAD.U32 R0, RZ, RZ, UR4 ;  /* 0x00000004ff007e24 */ /* 0x000fc4000f8e00ff */
[----:B------:R2:W-:Y:S04]  /*2760*/  STL [R1+0x164], RZ ;  /* 0x000164ff01007387 */ /* 0x0005e80000100800 */
[----:B------:R2:W-:Y:S04]  /*2770*/  STL [R1+0x168], RZ ;  /* 0x000168ff01007387 */ /* 0x0005e80000100800 */
[----:B------:R2:W-:Y:S02]  /*2780*/  STL [R1+0x16c], RZ ;  /* 0x00016cff01007387 */ /* 0x0005e40000100800 */
[----:B------:R-:W-:-:S02]  /*2790*/  ULEA.HI UR11, UR12, UR12, URZ, 0x1 ;  /* 0x0000000c0c0b7291 */ /* 0x000fc4000f8f083f */
[----:B------:R2:W-:Y:S02]  /*27a0*/  STL [R1+0x170], RZ ;  /* 0x000170ff01007387 */ /* 0x0005e40000100800 */
[----:B------:R-:W-:Y:S02]  /*27b0*/  ULOP3.LUT UR14, UR11, 0xffffe, URZ, 0xc0, !UPT ;  /* 0x000ffffe0b0e7892 */ /* 0x000fe4000f8ec03f */
[----:B------:R2:W-:Y:S01]  /*27c0*/  STL [R1+0x174], RZ ;  /* 0x000174ff01007387 */ /* 0x0005e20000100800 */
[----:B-1----:R-:W-:Y:S02]  /*27d0*/  ULEA UR11, UR17, UR16, 0x18 ;  /* 0x00000010110b7291 */ /* 0x002fe4000f8ec03f */
[----:B------:R-:W-:Y:S01]  /*27e0*/  UIADD3 UR14, UR12, -UR14, URZ ;  /* 0x8000000e0c0e7290 */ /* 0x000fe2000fffe03f */
[----:B------:R2:W-:Y:S03]  /*27f0*/  STL [R1+0x178], RZ ;  /* 0x000178ff01007387 */ /* 0x0005e60000100800 */
[----:B------:R-:W-:Y:S01]  /*2800*/  ULEA UR14, UR14, UR11, 0xc ;  /* 0x0000000b0e0e7291 */ /* 0x000fe2000f8e603f */
[----:B------:R2:W-:Y:S03]  /*2810*/  STL [R1+0x17c], RZ ;  /* 0x00017cff01007387 */ /* 0x0005e60000100800 */
[----:B------:R-:W-:Y:S01]  /*2820*/  UIADD3 UR14, UR14, 0x100, URZ ;  /* 0x000001000e0e7890 */ /* 0x000fe2000fffe03f */
[----:B------:R2:W-:Y:S03]  /*2830*/  STL [R1+0x180], RZ ;  /* 0x000180ff01007387 */ /* 0x0005e60000100800 */
[----:B------:R-:W-:Y:S01]  /*2840*/  USHF.R.U32.HI UR12, URZ, 0x4, UR14 ;  /* 0x000000043f0c7899 */ /* 0x000fe2000801160e */
[----:B------:R2:W-:Y:S02]  /*2850*/  STL [R1+0x184], RZ ;  /* 0x000184ff01007387 */ /* 0x0005e40000100800 */
[----:B------:R-:W-:Y:S01]  /*2860*/  UMOV UR14, UR5 ;  /* 0x00000005000e7c82 */ /* 0x000fe20008000000 */
[----:B------:R-:W-:Y:S01]  /*2870*/  ULOP3.LUT UR12, UR12, 0x3fff, URZ, 0xc0, !UPT ;  /* 0x00003fff0c0c7892 */ /* 0x000fe2000f8ec03f */
[----:B------:R2:W-:Y:S04]  /*2880*/  STL [R1+0x188], RZ ;  /* 0x000188ff01007387 */ /* 0x0005e80000100800 */
        /* <DEDUP_REMOVED lines=28> */
[----:B------:R2:W-:Y:S01]  /*2a50*/  STL [R1+0x1fc], RZ ;  /* 0x0001fcff01007387 */ /* 0x0005e20000100800 */
[----:B------:R-:W-:Y:S05]  /*2a60*/  @!P0 BRA `(.L_x_13) ;  /* 0x0000004000c08947 */ /* 0x000fea0003800000 */
[----:B------:R-:W-:-:S06]  /*2a70*/  UISETP.NE.AND UP0, UPT, UR23, 0x3, UPT ;  /* 0x000000031700788c */ /* 0x000fcc000bf05270 */
[----:B------:R-:W-:-:S13]  /*2a80*/  PLOP3.LUT P1, PT, PT, PT, UP0, 0x80, 0x0 ;  /* 0x000000000000781c */ /* 0x000fda0003f2f008 */
[----:B------:R-:W-:Y:S05]  /*2a90*/  @!P1 BRA `(.L_x_14) ;  /* 0x0000000000049947 */ /* 0x000fea0003800000 */
[----:B------:R-:W-:Y:S01]  /*2aa0*/  BPT.TRAP 0x1 ;  /* 0x000000040000795c */ /* 0x000fe20000300000 */
.L_x_14:
[----:B------:R-:W-:Y:S01]  /*2ab0*/  ULEA UR6, UR5, UR11, 0x3 ;  /* 0x0000000b05067291 */ /* 0x000fe2000f8e183f */
[----:B------:R-:W-:-:S05]  /*2ac0*/  IMAD.U32 R0, RZ, RZ, UR4 ;  /* 0x00000004ff007e24 */ /* 0x000fca000f8e00ff */
[----:B------:R-:W-:-:S04]  /*2ad0*/  SHF.L.U32 R0, R0, 0x1f, RZ ;  /* 0x0000001f00007819 */ /* 0x000fc800000006ff */
[----:B------:R0:W1:Y:S01]  /*2ae0*/  SYNCS.PHASECHK.TRANS64.TRYWAIT P0, [UR6], R0 ;  /* 0x00000000ff0075a7 */ /* 0x0000620008000146 */
[----:B------:R-:W-:Y:S05]  /*2af0*/  @!P1 BRA `(.L_x_15) ;  /* 0x0000000000049947 */ /* 0x000fea0003800000 */
[----:B------:R-:W-:Y:S01]  /*2b00*/  BPT.TRAP 0x1 ;  /* 0x000000040000795c */ /* 0x000fe20000300000 */
.L_x_15:
[----:B-1----:R-:W-:Y:S05]  /*2b10*/  @P0 BRA `(.L_x_16) ;  /* 0x0000000000080947 */ /* 0x002fea0003800000 */
[----:B------:R-:W1:Y:S02]  /*2b20*/  SYNCS.PHASECHK.TRANS64.TRYWAIT P0, [UR6], R0 ;  /* 0x00000000ff0075a7 */ /* 0x000e640008000146 */
[----:B-1----:R-:W-:Y:S05]  /*2b30*/  @!P0 BRA `(.L_x_17) ;  /* 0x0000022400808947 */ /* 0x002fea0003800000 */
.L_x_16:
[----:B------:R-:W-:Y:S01]  /*2b40*/  UIADD3 UR6, UR11, 0x14100, URZ ;  /* 0x000141000b067890 */ /* 0x000fe2000fffe03f */
[----:B------:R-:W-:Y:S01]  /*2b50*/  WARPGROUP.ARRIVE ;  /* 0x00000000000079c5 */ /* 0x000fe20000000000 */
[----:B------:R-:W-:Y:S02]  /*2b60*/  ULOP3.LUT UR7, UR12, 0x10000, URZ, 0xfc, !UPT ;  /* 0x000100000c077892 */ /* 0x000fe4000f8efc3f */
[----:B------:R-:W-:Y:S02]  /*2b70*/  USHF.R.U32.HI UR6, URZ, 0x4, UR6 ;  /* 0x000000043f067899 */ /* 0x000fe40008011606 */
[----:B------:R-:W-:Y:S02]  /*2b80*/  ULEA UR7, UR5, UR7, 0xa ;  /* 0x0000000705077291 */ /* 0x000fe4000f8e503f */
[----:B------:R-:W-:Y:S01]  /*2b90*/  ULOP3.LUT UR6, UR6, 0x3fff, URZ, 0xc0, !UPT ;  /* 0x00003fff06067892 */ /* 0x000fe2000f8ec03f */
[----:B------:R-:W-:Y:S01]  /*2ba0*/  UMOV UR17, 0x80000020 ;  /* 0x8000002000117882 */ /* 0x000fe20000000000 */
[----:B------:R-:W-:-:S02]  /*2bb0*/  UMOV UR19, 0x80000020 ;  /* 0x8000002000137882 */ /* 0x000fc40000000000 */
[----:B------:R-:W-:Y:S01]  /*2bc0*/  ULOP3.LUT UR6, UR6, 0x10000, URZ, 0xfc, !UPT ;  /* 0x0001000006067892 */ /* 0x000fe2000f8efc3f */
[----:B------:R-:W-:-:S03]  /*2bd0*/  UMOV UR16, UR7 ;  /* 0x0000000700107c82 */ /* 0x000fc60008000000 */
[----:B------:R-:W-:-:S03]  /*2be0*/  ULEA UR8, UR5, UR6, 0xa ;  /* 0x0000000605087291 */ /* 0x000fc6000f8e503f */
[----:B------:R-:W-:-:S04]  /*2bf0*/  UMOV UR6, 0x2 ;  /* 0x0000000200067882 */ /* 0x000fc80000000000 */
[----:B------:R-:W-:Y:S02]  /*2c00*/  UMOV UR18, UR8 ;  /* 0x0000000800127c82 */ /* 0x000fe40008000000 */
[----:B------:R-:W-:Y:S01]  /*2c10*/  QGMMA.64x256x32.F32.E4M3.E4M3 R24, gdesc[UR16], RZ, !UPT, gsb0 ;  /* 0x03e00000101879f3 */ /* 0x000fe2000c0008ff */
[----:B------:R-:W-:Y:S01]  /*2c20*/  UIADD3 UR16, UR7, 0x200, URZ ;  /* 0x0000020007107890 */ /* 0x000fe2000fffe03f */
[----:B------:R-:W-:Y:S01]  /*2c30*/  UMOV UR17, 0x80000020 ;  /* 0x8000002000117882 */ /* 0x000fe20000000000 */
[----:B------:R-:W-:Y:S02]  /*2c40*/  WARPGROUP.DEPBAR.LE gsb0, 0x0 ;  /* 0x00008000000079c5 */ /* 0x000fe40000010000 */
[----:B------:R-:W-:Y:S04]  /*2c50*/  STL.64 [R1], R24 ;  /* 0x0000001801007387 */ /* 0x000fe80000100a00 */
[----:B------:R-:W-:Y:S04]  /*2c60*/  STL.64 [R1+0x8], R26 ;  /* 0x0000081a01007387 */ /* 0x000fe80000100a00 */
        /* <DEDUP_REMOVED lines=61> */
[----:B------:R3:W-:Y:S02]  /*3040*/  STL.64 [R1+0x1f8], R150 ;  /* 0x0001f89601007387 */ /* 0x0007e40000100a00 */
[----:B---3--:R-:W-:-:S06]  /*3050*/  WARPGROUP.ARRIVE ;  /* 0x00000000000079c5 */ /* 0x008fcc0000000000 */
[----:B------:R-:W-:Y:S03]  /*3060*/  QGMMA.64x256x32.F32.E4M3.E4M3 R24, gdesc[UR16], RZ, !UPT, gsb0 ;  /* 0x03e00000101879f3 */ /* 0x000fe6000c0008ff */
[----:B------:R-:W-:Y:S02]  /*3070*/  WARPGROUP.DEPBAR.LE gsb0, 0x0 ;  /* 0x00008000000079c5 */ /* 0x000fe40000010000 */
        /* <DEDUP_REMOVED lines=21> */
[----:B------:R3:W-:Y:S04]  /*31d0*/  STL.64 [R1+0x470], R108 ;  /* 0x0004706c01007387 */ /* 0x0007e80000100a00 */
        /* <DEDUP_REMOVED lines=70> */
[----:B---3--:R-:W3:Y:S04]  /*3640*/  LDL.LU.64 R108, [R1] ;  /* 0x00000000016c7983 */ /* 0x008ee80000300a00 */
[----:B------:R-:W3:Y:S04]  /*3650*/  LDL.LU.64 R110, [R1+0x8] ;  /* 0x00000800016e7983 */ /* 0x000ee80000300a00 */
        /* <DEDUP_REMOVED lines=61> */
[----:B------:R-:W3:Y:S01]  /*3a30*/  LDL.LU.64 R234, [R1+0x1f8] ;  /* 0x0001f80001ea7983 */ /* 0x000ee20000300a00 */
[----:B------:R-:W-:-:S02]  /*3a40*/  UIADD3 UR16, UR7, 0x2, URZ ;  /* 0x0000000207107890 */ /* 0x000fc4000fffe03f */
[----:B------:R-:W-:Y:S01]  /*3a50*/  UIADD3 UR18, UR8, 0x2, URZ ;  /* 0x0000000208127890 */ /* 0x000fe2000fffe03f */
[----:B------:R-:W-:Y:S01]  /*3a60*/  STL [R1+0x338], RZ ;  /* 0x000338ff01007387 */ /* 0x000fe20000100800 */
[----:B------:R-:W-:Y:S01]  /*3a70*/  UMOV UR17, 0x80000020 ;  /* 0x8000002000117882 */ /* 0x000fe20000000000 */
[----:B------:R-:W-:Y:S02]  /*3a80*/  UMOV UR19, 0x80000020 ;  /* 0x8000002000137882 */ /* 0x000fe40000000000 */
        /* <DEDUP_REMOVED lines=25> */
[----:B---3--:R-:W-:-:S06]  /*3c20*/  WARPGROUP.ARRIVE ;  /* 0x00000000000079c5 */ /* 0x008fcc0000000000 */
[----:B------:R-:W-:Y:S03]  /*3c30*/  QGMMA.64x256x32.F32.E4M3.E4M3 R108, gdesc[UR16], R108, gsb0 ;  /* 0x03e00000106c79f3 */ /* 0x000fe6000800086c */
[----:B------:R-:W-:Y:S02]  /*3c40*/  WARPGROUP.DEPBAR.LE gsb0, 0x0 ;  /* 0x00008000000079c5 */ /* 0x000fe40000010000 */
[----:B------:R-:W-:Y:S01]  /*3c50*/  STL.64 [R1], R108 ;  /* 0x0000006c01007387 */ /* 0x000fe20000100a00 */
[----:B------:R-:W-:Y:S01]  /*3c60*/  UIADD3 UR16, UR7, 0x202, URZ ;  /* 0x0000020207107890 */ /* 0x000fe2000fffe03f */
[----:B------:R-:W-:Y:S02]  /*3c70*/  IMAD.MOV.U32 R2, RZ, RZ, R234 ;  /* 0x000000ffff027224 */ /* 0x000fe400078e00ea */
[----:B------:R-:W-:Y:S01]  /*3c80*/  STL.64 [R1+0x8], R110 ;  /* 0x0000086e01007387 */ /* 0x000fe20000100a00 */
[----:B------:R-:W-:Y:S01]  /*3c90*/  UMOV UR17, 0x80000020 ;  /* 0x8000002000117882 */ /* 0x000fe20000000000 */
[----:B------:R-:W-:Y:S01]  /*3ca0*/  ULDC UR7, c[0x0][0x50c] ;  /* 0x0001430000077ab9 */ /* 0x000fe20000000800 */
[----:B01----:R-:W-:Y:S01]  /*3cb0*/  IMAD.MOV.U32 R0, RZ, RZ, R235 ;  /* 0x000000ffff007224 */ /* 0x003fe200078e00eb */
        /* <DEDUP_REMOVED lines=62> */
[----:B0-----:R-:W3:Y:S04]  /*40a0*/  LDL.LU.64 R150, [R1+0x518] ;  /* 0x0005180001967983 */ /* 0x001ee80000300a00 */
        /* <DEDUP_REMOVED lines=21> */
[----:B------:R-:W-:Y:S01]  /*4200*/  UISETP.NE.AND UP0, UPT, UR7, 0x2, UPT ;  /* 0x000000020700788c */ /* 0x000fe2000bf05270 */
[----:B------:R-:W-:-:S02]  /*4210*/  CS2R R236, SRZ ;  /* 0x0000000000ec7805 */ /* 0x000fc4000001ff00 */
[----:B-1----:R-:W-:Y:S01]  /*4220*/  CS2R R234, SRZ ;  /* 0x0000000000ea7805 */ /* 0x002fe2000001ff00 */
[----:B------:R0:W-:Y:S01]  /*4230*/  STL [R1+0x2d0], RZ ;  /* 0x0002d0ff01007387 */ /* 0x0001e20000100800 */
[----:B------:R-:W-:Y:S01]  /*4240*/  USEL UR7, URZ, 0x1, UP0 ;  /* 0x000000013f077887 */ /* 0x000fe20008000000 */
[----:B------:R-:W-:Y:S02]  /*4250*/  CS2R R232, SRZ ;  /* 0x0000000000e87805 */ /* 0x000fe4000001ff00 */
[----:B------:R-:W-:Y:S01]  /*4260*/  CS2R R230, SRZ ;  /* 0x0000000000e67805 */ /* 0x000fe2000001ff00 */
[----:B------:R0:W-:Y:S01]  /*4270*/  STL [R1+0x2cc], RZ ;  /* 0x0002ccff01007387 */ /* 0x0001e20000100800 */
[----:B------:R-:W-:Y:S02]  /*4280*/  CS2R R228, SRZ ;  /* 0x0000000000e47805 */ /* 0x000fe4000001ff00 */
[----:B------:R-:W-:Y:S02]  /*4290*/  CS2R R226, SRZ ;  /* 0x0000000000e27805 */ /* 0x000fe4000001ff00 */
[----:B------:R-:W-:Y:S01]  /*42a0*/  ISETP.NE.AND P0, PT, RZ, UR7, PT ;  /* 0x00000007ff007c0c */ /* 0x000fe2000bf05270 */
[----:B------:R0:W-:Y:S01]  /*42b0*/  STL [R1+0x2c8], RZ ;  /* 0x0002c8ff01007387 */ /* 0x0001e20000100800 */
[----:B------:R-:W-:-:S02]  /*42c0*/  CS2R R224, SRZ ;  /* 0x0000000000e07805 */ /* 0x000fc4000001ff00 */
[----:B------:R-:W-:Y:S02]  /*42d0*/  CS2R R222, SRZ ;  /* 0x0000000000de7805 */ /* 0x000fe4000001ff00 */
[----:B------:R-:W-:Y:S01]  /*42e0*/  CS2R R220, SRZ ;  /* 0x0000000000dc7805 */ /* 0x000fe2000001ff00 */
[----:B------:R0:W-:Y:S01]  /*42f0*/  STL [R1+0x2c4], RZ ;  /* 0x0002c4ff01007387 */ /* 0x0001e20000100800 */
[----:B------:R-:W-:Y:S02]  /*4300*/  CS2R R218, SRZ ;  /* 0x0000000000da7805 */ /* 0x000fe4000001ff00 */
[----:B------:R-:W-:Y:S02]  /*4310*/  CS2R R216, SRZ ;  /* 0x0000000000d87805 */ /* 0x000fe4000001ff00 */
[----:B------:R-:W-:Y:S01]  /*4320*/  CS2R R214, SRZ ;  /* 0x0000000000d67805 */ /* 0x000fe2000001ff00 */
        /* <DEDUP_REMOVED lines=54> */
[----:B------:R-:W-:Y:S01]  /*4690*/  CS2R R4, SRZ ;  /* 0x0000000000047805 */ /* 0x000fe2000001ff00 */
[----:B------:R-:W-:Y:S01]  /*46a0*/  IMAD.MOV.U32 R3, RZ, RZ, RZ ;  /* 0x000000ffff037224 */ /* 0x000fe200078e00ff */
        /* <DEDUP_REMOVED lines=35> */
[----:B---3--:R-:W-:-:S06]  /*48e0*/  WARPGROUP.ARRIVE ;  /* 0x00000000000079c5 */ /* 0x008fcc0000000000 */
[----:B------:R-:W-:Y:S03]  /*48f0*/  QGMMA.64x256x32.F32.E4M3.E4M3 R24, gdesc[UR16], R24, gsb0 ;  /* 0x03e00000101879f3 */ /* 0x000fe60008000818 */
[----:B------:R-:W-:Y:S02]  /*4900*/  WARPGROUP.DEPBAR.LE gsb0, 0x0 ;  /* 0x00008000000079c5 */ /* 0x000fe40000010000 */
[----:B0-----:R-:W-:Y:S05]  /*4910*/  @!P0 BRA `(.L_x_18) ;  /* 0x0000002000f88947 */ /* 0x001fea0003800000 */
[----:B------:R-:W3:Y:S04]  /*4920*/  LDL R3, [R1] ;  /* 0x0000000001037983 */ /* 0x000ee80000100800 */
[----:B------:R-:W4:Y:S04]  /*4930*/  LDL R4, [R1+0x4] ;  /* 0x0000040001047983 */ /* 0x000f280000100800 */
[----:B------:R-:W5:Y:S04]  /*4940*/  LDL R5, [R1+0x8] ;  /* 0x0000080001057983 */ /* 0x000f680000100800 */
[----:B------:R-:W2:Y:S04]  /*4950*/  LDL R6, [R1+0xc] ;  /* 0x00000c0001067983 */ /* 0x000ea80000100800 */
        /* <DEDUP_REMOVED lines=101> */
[----:B------:R0:W-:Y:S04]  /*4fb0*/  STL [R1+0x4bc], R131 ;  /* 0x0004bc8301007387 */ /* 0x0001e80000100800 */
[----:B0-----:R-:W2:Y:S04]  /*4fc0*/  LDL R131, [R1+0x1a4] ;  /* 0x0001a40001837983 */ /* 0x001ea80000100800 */
        /* <DEDUP_REMOVED lines=39> */
[----:B0-----:R-:W2:Y:S01]  /*5240*/  LDL R151, [R1+0x1f4] ;  /* 0x0001f40001977983 */ /* 0x001ea20000100800 */
[----:B------:R-:W-:-:S01]  /*5250*/  FADD R2, RZ, R2 ;  /* 0x00000002ff027221 */ /* 0x000fc20000000000 */
[----:B------:R-:W-:Y:S01]  /*5260*/  FADD R0, RZ, R0 ;  /* 0x00000000ff007221 */ /* 0x000fe20000000000 */
[----:B---3--:R-:W-:-:S01]  /*5270*/  FADD R3, RZ, R3 ;  /* 0x00000003ff037221 */ /* 0x008fc20000000000 */
[----:B----4-:R-:W-:Y:S01]  /*5280*/  FADD R4, RZ, R4 ;  /* 0x00000004ff047221 */ /* 0x010fe20000000000 */
[----:B-----5:R-:W-:-:S01]  /*5290*/  FADD R5, RZ, R5 ;  /* 0x00000005ff057221 */ /* 0x020fc20000000000 */
[----:B--2---:R-:W-:Y:S01]  /*52a0*/  FADD R6, RZ, R6 ;  /* 0x00000006ff067221 */ /* 0x004fe20000000000 */
[----:B------:R-:W-:-:S01]  /*52b0*/  FADD R7, RZ, R7 ;  /* 0x00000007ff077221 */ /* 0x000fc20000000000 */
[----:B------:R-:W-:Y:S01]  /*52c0*/  FADD R8, RZ, R8 ;  /* 0x00000008ff087221 */ /* 0x000fe20000000000 */
        /* <DEDUP_REMOVED lines=13> */
[----:B------:R-:W2:Y:S01]  /*53a0*/  LDL.LU R131, [R1+0x4bc] ;  /* 0x0004bc0001837983 */ /* 0x000ea20000300800 */
        /* <DEDUP_REMOVED lines=13> */
[----:B------:R-:W3:Y:S01]  /*5480*/  LDL.LU R132, [R1+0x4b8] ;  /* 0x0004b80001847983 */ /* 0x000ee20000300800 */
        /* <DEDUP_REMOVED lines=16> */
[----:B------:R0:W-:Y:S01]  /*5590*/  STL [R1+0x200], R133 ;  /* 0x0002008501007387 */ /* 0x0001e20000100800 */
        /* <DEDUP_REMOVED lines=9> */
[----:B0-----:R-:W4:Y:S01]  /*5630*/  LDL.LU R133, [R1+0x4b4] ;  /* 0x0004b40001857983 */ /* 0x001f220000300800 */
[----:B------:R-:W-:-:S01]  /*5640*/  FADD R184, RZ, R184 ;  /* 0x000000b8ffb87221 */ /* 0x000fc20000000000 */
[----:B------:R-:W-:Y:S01]  /*5650*/  FADD R185, RZ, R185 ;  /* 0x000000b9ffb97221 */ /* 0x000fe20000000000 */
[----:B------:R-:W-:-:S01]  /*5660*/  FADD R186, RZ, R186 ;  /* 0x000000baffba7221 */ /* 0x000fc20000000000 */
        /* <DEDUP_REMOVED lines=10> */
[----:B0-----:R-:W5:Y:S01]  /*5710*/  LDL.LU R134, [R1+0x4b0] ;  /* 0x0004b00001867983 */ /* 0x001f620000300800 */
        /* <DEDUP_REMOVED lines=52> */
[----:B0-----:R-:W5:Y:S04]  /*5a60*/  LDL.LU R138, [R1+0x4a0] ;  /* 0x0004a000018a7983 */ /* 0x001f680000300800 */
[----:B------:R0:W-:Y:S01]  /*5a70*/  STL [R1+0x218], R139 ;  /* 0x0002188b01007387 */ /* 0x0001e20000100800 */
[----:B------:R-:W-:-:S03]  /*5a80*/  FADD R140, RZ, R140 ;  /* 0x0000008cff8c7221 */ /* 0x000fc60000000000 */
        /* <DEDUP_REMOVED lines=34> */
[----:B------:R0:W-:Y:S04]  /*5cb0*/  STL [R1+0x248], R151 ;  /* 0x0002489701007387 */ /* 0x0001e80000100800 */
[----:B0-----:R-:W5:Y:S04]  /*5cc0*/  LDL.LU R151, [R1+0x46c] ;  /* 0x00046c0001977983 */ /* 0x001f680000300800 */
[----:B------:R0:W-:Y:S04]  /*5cd0*/  STL [R1+0x24c], R2 ;  /* 0x00024c0201007387 */ /* 0x0001e80000100800 */
[----:B------:R1:W-:Y:S01]  /*5ce0*/  STL [R1+0x250], R0 ;  /* 0x0002500001007387 */ /* 0x0003e20000100800 */
[----:B0-----:R-:W-:-:S01]  /*5cf0*/  FADD R2, RZ, R24 ;  /* 0x00000018ff027221 */ /* 0x001fc20000000000 */
[----:B-1----:R-:W-:-:S04]  /*5d00*/  FADD R0, RZ, R25 ;  /* 0x00000019ff007221 */ /* 0x002fc80000000000 */
        /* <DEDUP_REMOVED lines=211> */
[----:B--2---:R-:W-:-:S04]  /*6a40*/  FADD R0, RZ, R131 ;  /* 0x00000083ff007221 */ /* 0x004fc80000000000 */
[----:B------:R3:W-:Y:S04]  /*6a50*/  STL [R1+0x3fc], R2 ;  /* 0x0003fc0201007387 */ /* 0x0007e80000100800 */
[----:B------:R4:W-:Y:S01]  /*6a60*/  STL [R1+0x400], R0 ;  /* 0x0004000001007387 */ /* 0x0009e20000100800 */
[----:B---3--:R-:W-:-:S01]  /*6a70*/  FADD R2, RZ, R132 ;  /* 0x00000084ff027221 */ /* 0x008fc20000000000 */
[----:B----4-:R-:W-:-:S04]  /*6a80*/  FADD R0, RZ, R133 ;  /* 0x00000085ff007221 */ /* 0x010fc80000000000 */
[----:B------:R5:W-:Y:S04]  /*6a90*/  STL [R1+0x404], R2 ;  /* 0x0004040201007387 */ /* 0x000be80000100800 */
[----:B------:R0:W-:Y:S01]  /*6aa0*/  STL [R1+0x408], R0 ;  /* 0x0004080001007387 */ /* 0x0001e20000100800 */
[----:B-----5:R-:W-:-:S01]  /*6ab0*/  FADD R2, RZ, R134 ;  /* 0x00000086ff027221 */ /* 0x020fc20000000000 */
[----:B0-----:R-:W-:-:S04]  /*6ac0*/  FADD R0, RZ, R135 ;  /* 0x00000087ff007221 */ /* 0x001fc80000000000 */
        /* <DEDUP_REMOVED lines=34> */
[----:B------:R-:W-:-:S05]  /*6cf0*/  UMOV UR6, URZ ;  /* 0x0000003f00067c82 */ /* 0x000fca0008000000 */
.L_x_18:
[----:B------:R-:W-:-:S04]  /*6d00*/  UIADD3 UR14, UR5, 0x1, URZ ;  /* 0x00000001050e7890 */ /* 0x000fc8000fffe03f */
[----:B------:R-:W-:-:S04]  /*6d10*/  UISETP.NE.AND UP0, UPT, UR14, 0x5, UPT ;  /* 0x000000050e00788c */ /* 0x000fc8000bf05270 */
[----:B------:R-:W-:Y:S02]  /*6d20*/  USEL UR8, URZ, 0x1, UP0 ;  /* 0x000000013f087887 */ /* 0x000fe40008000000 */
[----:B------:R-:W-:Y:S02]  /*6d30*/  USEL UR14, UR14, URZ, UP0 ;  /* 0x0000003f0e0e7287 */ /* 0x000fe40008000000 */
[----:B------:R-:W-:-:S06]  /*6d40*/  ULOP3.LUT UR8, UR4, UR8, URZ, 0x3c, !UPT ;  /* 0x0000000804087292 */ /* 0x000fcc000f8e3c3f */
[----:B0-----:R-:W-:Y:S01]  /*6d50*/  IMAD.U32 R0, RZ, RZ, UR8 ;  /* 0x00000008ff007e24 */ /* 0x001fe2000f8e00ff */
[----:B------:R-:W-:-:S06]  /*6d60*/  UMOV UR8, 0x1 ;  /* 0x0000000100087882 */ /* 0x000fcc0000000000 */
.L_x_13:
[----:B------:R-:W-:-:S04]  /*6d70*/  UISETP.LT.AND UP0, UPT, UR9, 0x1, UPT ;  /* 0x000000010900788c */ /* 0x000fc8000bf01270 */
[----:B------:R-:W-:-:S04]  /*6d80*/  USEL UR16, UR9, 0x1, UP0 ;  /* 0x0000000109107887 */ /* 0x000fc80008000000 */
[----:B------:R-:W-:-:S04]  /*6d90*/  UIADD3 UR16, UR9, -UR16, URZ ;  /* 0x8000001009107290 */ /* 0x000fc8000fffe03f */
[----:B------:R-:W-:-:S06]  /*6da0*/  UISETP.GE.AND UP0, UPT, UR16, 0x1, UPT ;  /* 0x000000011000788c */ /* 0x000fcc000bf06270 */
[----:B------:R-:W-:-:S13]  /*6db0*/  PLOP3.LUT P0, PT, PT, PT, UP0, 0x80, 0x0 ;  /* 0x000000000000781c */ /* 0x000fda0003f0f008 */
[----:B------:R-:W-:Y:S05]  /*6dc0*/  @!P0 BRA `(.L_x_19) ;  /* 0x0000006000508947 */ /* 0x000fea0003800000 */
[----:B------:R-:W-:Y:S01]  /*6dd0*/  UMOV UR24, UR16 ;  /* 0x0000001000187c82 */ /* 0x000fe20008000000 */
[----:B------:R-:W-:Y:S01]  /*6de0*/  UMOV UR25, UR5 ;  /* 0x0000000500197c82 */ /* 0x000fe20008000000 */
[----:B------:R-:W-:-:S05]  /*6df0*/  ULDC UR26, c[0x0][0x50c] ;  /* 0x00014300001a7ab9 */ /* 0x000fca0000000800 */
.L_x_27:
[----:B------:R-:W-:-:S06]  /*6e00*/  UISETP.NE.AND UP0, UPT, UR23, 0x3, UPT ;  /* 0x000000031700788c */ /* 0x000fcc000bf05270 */
[----:B------:R-:W-:-:S13]  /*6e10*/  PLOP3.LUT P1, PT, PT, PT, UP0, 0x80, 0x0 ;  /* 0x000000000000781c */ /* 0x000fda0003f2f008 */
[----:B0-----:R-:W-:Y:S05]  /*6e20*/  @!P1 BRA `(.L_x_20) ;  /* 0x0000000000049947 */ /* 0x001fea0003800000 */
[----:B------:R-:W-:Y:S01]  /*6e30*/  BPT.TRAP 0x1 ;  /* 0x000000040000795c */ /* 0x000fe20000300000 */
.L_x_20:
[----:B------:R-:W0:Y:S01]  /*6e40*/  S2UR UR16, SR_CgaCtaId ;  /* 0x00000000001079c3 */ /* 0x000e220000008800 */
[----:B------:R-:W-:Y:S01]  /*6e50*/  UMOV UR11, 0x400 ;  /* 0x00000400000b7882 */ /* 0x000fe20000000000 */
[----:B------:R-:W-:Y:S01]  /*6e60*/  SHF.L.U32 R2, R0, 0x1f, RZ ;  /* 0x0000001f00027819 */ /* 0x000fe200000006ff */
[----:B0-----:R-:W-:-:S04]  /*6e70*/  ULEA UR11, UR16, UR11, 0x18 ;  /* 0x0000000b100b7291 */ /* 0x001fc8000f8ec03f */
[----:B------:R-:W-:-:S09]  /*6e80*/  ULEA UR16, UR14, UR11, 0x3 ;  /* 0x0000000b0e107291 */ /* 0x000fd2000f8e183f */
[----:B------:R0:W1:Y:S01]  /*6e90*/  SYNCS.PHASECHK.TRANS64.TRYWAIT P0, [UR16], R2 ;  /* 0x00000002ff0075a7 */ /* 0x0000620008000150 */
[----:B------:R-:W-:Y:S05]  /*6ea0*/  @!P1 BRA `(.L_x_21) ;  /* 0x0000000000049947 */ /* 0x000fea0003800000 */
[----:B------:R-:W-:Y:S01]  /*6eb0*/  BPT.TRAP 0x1 ;  /* 0x000000040000795c */ /* 0x000fe20000300000 */
.L_x_21:
[----:B-1----:R-:W-:Y:S05]  /*6ec0*/  @P0 BRA `(.L_x_22) ;  /* 0x0000000000080947 */ /* 0x002fea0003800000 */
[----:B------:R-:W1:Y:S02]  /*6ed0*/  SYNCS.PHASECHK.TRANS64.TRYWAIT P0, [UR16], R2 ;  /* 0x00000002ff0075a7 */ /* 0x000e640008000150 */
[----:B-1----:R-:W-:Y:S05]  /*6ee0*/  @!P0 BRA `(.L_x_23) ;  /* 0x000001e000ac8947 */ /* 0x002fea0003800000 */
.L_x_22:
        /* <DEDUP_REMOVED lines=64> */
[----:B-1----:R-:W3:Y:S04]  /*72f0*/  LDL.LU.64 R108, [R1] ;  /* 0x00000000016c7983 */ /* 0x002ee80000300a00 */
        /* <DEDUP_REMOVED lines=64> */
[----:B------:R-:W-:Y:S02]  /*7700*/  UISETP.NE.AND UP0, UPT, UR7, URZ, UPT ;  /* 0x0000003f0700728c */ /* 0x000fe4000bf05270 */
[----:B------:R-:W-:Y:S02]  /*7710*/  USHF.R.U32.HI UR16, URZ, 0x4, UR16 ;  /* 0x000000043f107899 */ /* 0x000fe40008011610 */
[----:B------:R-:W-:Y:S02]  /*7720*/  USEL UR8, UR8, URZ, !UP0 ;  /* 0x0000003f08087287 */ /* 0x000fe4000c000000 */
[----:B------:R-:W-:Y:S02]  /*7730*/  ULOP3.LUT UR16, UR16, 0x3fff, URZ, 0xc0, !UPT ;  /* 0x00003fff10107892 */ /* 0x000fe4000f8ec03f */
[----:B------:R-:W-:Y:S02]  /*7740*/  UISETP.NE.U32.AND UP0, UPT, UR8, URZ, UPT ;  /* 0x0000003f0800728c */ /* 0x000fe4000bf05070 */
[----:B------:R-:W-:-:S02]  /*7750*/  ULOP3.LUT UR7, UR12, 0x10000, URZ, 0xfc, !UPT ;  /* 0x000100000c077892 */ /* 0x000fc4000f8efc3f */
[----:B------:R-:W-:Y:S02]  /*7760*/  ULOP3.LUT UR8, UR16, 0x10000, URZ, 0xfc, !UPT ;  /* 0x0001000010087892 */ /* 0x000fe4000f8efc3f */
[----:B------:R-:W-:Y:S02]  /*7770*/  ULEA UR7, UR14, UR7, 0xa ;  /* 0x000000070e077291 */ /* 0x000fe4000f8e503f */
[----:B------:R-:W-:Y:S01]  /*7780*/  ULEA UR8, UR14, UR8, 0xa ;  /* 0x000000080e087291 */ /* 0x000fe2000f8e503f */
[----:B------:R-:W-:Y:S01]  /*7790*/  UMOV UR17, 0x80000020 ;  /* 0x8000002000117882 */ /* 0x000fe20000000000 */
[----:B------:R-:W-:-:S03]  /*77a0*/  UMOV UR19, 0x80000020 ;  /* 0x8000002000137882 */ /* 0x000fc60000000000 */
[----:B------:R-:W-:Y:S02]  /*77b0*/  UMOV UR16, UR7 ;  /* 0x0000000700107c82 */ /* 0x000fe40008000000 */
[----:B------:R-:W-:Y:S01]  /*77c0*/  UMOV UR18, UR8 ;  /* 0x0000000800127c82 */ /* 0x000fe20008000000 */
[----:B---3--:R-:W-:-:S06]  /*77d0*/  WARPGROUP.ARRIVE ;  /* 0x00000000000079c5 */ /* 0x008fcc0000000000 */
[----:B------:R-:W-:Y:S03]  /*77e0*/  QGMMA.64x256x32.F32.E4M3.E4M3 R108, gdesc[UR16], R108, UP0, gsb0 ;  /* 0x03e00000106c79f3 */ /* 0x000fe6000b80086c */
        /* <DEDUP_REMOVED lines=65> */
[----:B-1----:R-:W3:Y:S04]  /*7c00*/  LDL.LU.64 R234, [R1+0x868] ;  /* 0x0008680001ea7983 */ /* 0x002ee80000300a00 */
[----:B------:R-:W4:Y:S04]  /*7c10*/  LDL.LU.64 R232, [R1+0x860] ;  /* 0x0008600001e87983 */ /* 0x000f280000300a00 */
[----:B------:R-:W2:Y:S04]  /*7c20*/  LDL.LU.64 R230, [R1+0x858] ;  /* 0x0008580001e67983 */ /* 0x000ea80000300a00 */
        /* <DEDUP_REMOVED lines=60> */
[----:B------:R-:W2:Y:S01]  /*7ff0*/  LDL.LU.64 R108, [R1+0x670] ;  /* 0x00067000016c7983 */ /* 0x000ea20000300a00 */
[----:B------:R-:W-:Y:S01]  /*8000*/  UIADD3 UR16, UR7, 0x200, URZ ;  /* 0x0000020007107890 */ /* 0x000fe2000fffe03f */
[----:B------:R-:W-:-:S02]  /*8010*/  UMOV UR17, 0x80000020 ;  /* 0x8000002000117882 */ /* 0x000fc40000000000 */
[----:B---3--:R-:W-:Y:S04]  /*8020*/  STL.64 [R1+0x668], R234 ;  /* 0x000668ea01007387 */ /* 0x008fe80000100a00 */
[----:B----4-:R-:W-:Y:S04]  /*8030*/  STL.64 [R1+0x660], R232 ;  /* 0x000660e801007387 */ /* 0x010fe80000100a00 */
[----:B--2---:R-:W-:Y:S04]  /*8040*/  STL.64 [R1+0x658], R230 ;  /* 0x000658e601007387 */ /* 0x004fe80000100a00 */
        /* <DEDUP_REMOVED lines=38> */
[----:B------:R-:W-:Y:S01]  /*82b0*/  STL.64 [R1+0x520], R152 ;  /* 0x0005209801007387 */ /* 0x000fe20000100a00 */
[----:B------:R-:W-:-:S06]  /*82c0*/  WARPGROUP.ARRIVE ;  /* 0x00000000000079c5 */ /* 0x000fcc0000000000 */
[----:B------:R-:W-:Y:S03]  /*82d0*/  QGMMA.64x256x32.F32.E4M3.E4M3 R24, gdesc[UR16], R24, UP0, gsb0 ;  /* 0x03e00000101879f3 */ /* 0x000fe6000b800818 */
        /* <DEDUP_REMOVED lines=23> */
[----:B-1----:R-:W2:Y:S04]  /*8450*/  LDL.LU.64 R108, [R1] ;  /* 0x00000000016c7983 */ /* 0x002ea80000300a00 */
        /* <DEDUP_REMOVED lines=63> */
[----:B------:R-:W-:-:S02]  /*8850*/  UIADD3 UR16, UR7, 0x2, URZ ;  /* 0x0000000207107890 */ /* 0x000fc4000fffe03f */
[----:B------:R-:W-:Y:S01]  /*8860*/  UIADD3 UR18, UR8, 0x2, URZ ;  /* 0x0000000208127890 */ /* 0x000fe2000fffe03f */
[----:B------:R-:W-:Y:S01]  /*8870*/  UMOV UR17, 0x80000020 ;  /* 0x8000002000117882 */ /* 0x000fe20000000000 */
[----:B------:R-:W-:Y:S01]  /*8880*/  UMOV UR19, 0x80000020 ;  /* 0x8000002000137882 */ /* 0x000fe20000000000 */
[----:B--2---:R-:W-:-:S06]  /*8890*/  WARPGROUP.ARRIVE ;  /* 0x00000000000079c5 */ /* 0x004fcc0000000000 */
[----:B------:R-:W-:Y:S03]  /*88a0*/  QGMMA.64x256x32.F32.E4M3.E4M3 R108, gdesc[UR16], R108, gsb0 ;  /* 0x03e00000106c79f3 */ /* 0x000fe6000800086c */
[----:B------:R-:W-:Y:S02]  /*88b0*/  WARPGROUP.DEPBAR.LE gsb0, 0x0 ;  /* 0x00008000000079c5 */ /* 0x000fe40000010000 */
[----:B------:R-:W-:Y:S01]  /*88c0*/  STL.64 [R1], R108 ;  /* 0x0000006c01007387 */ /* 0x000fe20000100a00 */
[----:B0-----:R-:W-:-:S03]  /*88d0*/  IMAD.MOV.U32 R2, RZ, RZ, R108 ;  /* 0x000000ffff027224 */ /* 0x001fc600078e006c */
        /* <DEDUP_REMOVED lines=63> */
[----:B0-----:R0:W5:Y:S04]  /*8cd0*/  LDL.LU.64 R234, [R1+0x668] ;  /* 0x0006680001ea7983 */ /* 0x0011680000300a00 */
[----:B------:R0:W5:Y:S04]  /*8ce0*/  LDL.LU.64 R232, [R1+0x660] ;  /* 0x0006600001e87983 */ /* 0x0001680000300a00 */
        /* <DEDUP_REMOVED lines=63> */
[----:B------:R-:W-:Y:S01]  /*90e0*/  UMOV UR17, 0x80000020 ;  /* 0x8000002000117882 */ /* 0x000fe20000000000 */
[----:B------:R-:W-:-:S04]  /*90f0*/  UIADD3 UR6, UR6, 0x2, URZ ;  /* 0x0000000206067890 */ /* 0x000fc8000fffe03f */
[----:B------:R-:W-:-:S04]  /*9100*/  UISETP.NE.AND UP0, UPT, UR6, UR26, UPT ;  /* 0x0000001a0600728c */ /* 0x000fc8000bf05270 */
[----:B------:R-:W-:-:S06]  /*9110*/  USEL UR7, URZ, 0x1, UP0 ;  /* 0x000000013f077887 */ /* 0x000fcc0008000000 */
[----:B------:R-:W-:Y:S01]  /*9120*/  ISETP.NE.AND P0, PT, RZ, UR7, PT ;  /* 0x00000007ff007c0c */ /* 0x000fe2000bf05270 */
[----:B--2---:R-:W-:-:S06]  /*9130*/  WARPGROUP.ARRIVE ;  /* 0x00000000000079c5 */ /* 0x004fcc0000000000 */
[----:B------:R-:W-:Y:S03]  /*9140*/  QGMMA.64x256x32.F32.E4M3.E4M3 R24, gdesc[UR16], R24, gsb0 ;  /* 0x03e00000101879f3 */ /* 0x000fe60008000818 */
[----:B------:R-:W-:-:S03]  /*9150*/  WARPGROUP.DEPBAR.LE gsb0, 0x0 ;  /* 0x00008000000079c5 */ /* 0x000fc60000010000 */
[----:B0-----:R-:W-:Y:S05]  /*9160*/  @!P0 BRA `(.L_x_24) ;  /* 0x0000003c000c8947 */ /* 0x001fea0003800000 */
[----:B-----5:R0:W-:Y:S04]  /*9170*/  STL [R1+0x698], R225 ;  /* 0x000698e101007387 */ /* 0x0201e80000100800 */
[----:B------:R1:W-:Y:S01]  /*9180*/  STL [R1+0x694], R226 ;  /* 0x000694e201007387 */ /* 0x0003e20000100800 */
[----:B0-----:R-:W-:-:S03]  /*9190*/  IMAD.MOV.U32 R225, RZ, RZ, R2 ;  /* 0x000000ffffe17224 */ /* 0x001fc600078e0002 */
[----:B-1----:R-:W2:Y:S04]  /*91a0*/  LDL R226, [R1+0x4] ;  /* 0x0000040001e27983 */ /* 0x002ea80000100800 */
[----:B------:R0:W-:Y:S04]  /*91b0*/  STL [R1+0x690], R227 ;  /* 0x000690e301007387 */ /* 0x0001e80000100800 */
[----:B0-----:R-:W3:Y:S04]  /*91c0*/  LDL R227, [R1+0x8] ;  /* 0x0000080001e37983 */ /* 0x001ee80000100800 */
[----:B------:R0:W-:Y:S04]  /*91d0*/  STL [R1+0x68c], R228 ;  /* 0x00068ce401007387 */ /* 0x0001e80000100800 */
[----:B0-----:R-:W4:Y:S04]  /*91e0*/  LDL R228, [R1+0xc] ;  /* 0x00000c0001e47983 */ /* 0x001f280000100800 */
        /* <DEDUP_REMOVED lines=209> */
[----:B0-----:R-:W4:Y:S04]  /*9f00*/  LDL.LU R121, [R1+0x200] ;  /* 0x0002000001797983 */ /* 0x001f280000300800 */
        /* <DEDUP_REMOVED lines=14> */
[----:B------:R-:W4:Y:S04]  /*9ff0*/  LDL.LU R2, [R1+0x230] ;  /* 0x0002300001027983 */ /* 0x000f280000300800 */
        /* <DEDUP_REMOVED lines=38> */
[----:B------:R0:W-:Y:S01]  /*a260*/  STL [R1+0x47c], R148 ;  /* 0x00047c9401007387 */ /* 0x0001e20000100800 */
[----:B------:R-:W-:-:S03]  /*a270*/  FADD R3, R225, R3 ;  /* 0x00000003e1037221 */ /* 0x000fc60000000000 */
[----:B0-----:R-:W4:Y:S04]  /*a280*/  LDL.LU R148, [R1+0x214] ;  /* 0x0002140001947983 */ /* 0x001f280000300800 */
[----:B------:R0:W-:Y:S01]  /*a290*/  STL [R1+0x478], R149 ;  /* 0x0004789501007387 */ /* 0x0001e20000100800 */
[----:B--2---:R-:W-:-:S01]  /*a2a0*/  FADD R4, R226, R4 ;  /* 0x00000004e2047221 */ /* 0x004fc20000000000 */
[----:B---3--:R-:W-:Y:S02]  /*a2b0*/  FADD R5, R227, R5 ;  /* 0x00000005e3057221 */ /* 0x008fe40000000000 */
[----:B0-----:R-:W2:Y:S04]  /*a2c0*/  LDL R149, [R1+0x1f4] ;  /* 0x0001f40001957983 */ /* 0x001ea80000100800 */
[----:B------:R0:W-:Y:S01]  /*a2d0*/  STL [R1+0x474], R150 ;  /* 0x0004749601007387 */ /* 0x0001e20000100800 */
[----:B----4-:R-:W-:-:S01]  /*a2e0*/  FADD R6, R228, R6 ;  /* 0x00000006e4067221 */ /* 0x010fc20000000000 */
[----:B------:R-:W-:-:S02]  /*a2f0*/  FADD R7, R229, R7 ;  /* 0x00000007e5077221 */ /* 0x000fc40000000000 */
[----:B0-----:R-:W3:Y:S04]  /*a300*/  LDL R150, [R1+0x1c0] ;  /* 0x0001c00001967983 */ /* 0x001ee80000100800 */
[----:B------:R0:W-:Y:S01]  /*a310*/  STL [R1+0x470], R151 ;  /* 0x0004709701007387 */ /* 0x0001e20000100800 */
[----:B------:R-:W-:-:S01]  /*a320*/  FADD R8, R230, R8 ;  /* 0x00000008e6087221 */ /* 0x000fc20000000000 */
[----:B------:R-:W-:Y:S02]  /*a330*/  FADD R9, R231, R9 ;  /* 0x00000009e7097221 */ /* 0x000fe40000000000 */
[----:B0-----:R-:W4:Y:S04]  /*a340*/  LDL R151, [R1+0x1f0] ;  /* 0x0001f00001977983 */ /* 0x001f280000100800 */
[----:B------:R0:W-:Y:S01]  /*a350*/  STL [R1+0x46c], R0 ;  /* 0x00046c0001007387 */ /* 0x0001e20000100800 */
[----:B------:R-:W-:-:S01]  /*a360*/  FADD R10, R232, R10 ;  /* 0x0000000ae80a7221 */ /* 0x000fc20000000000 */
[----:B------:R-:W-:-:S02]  /*a370*/  FADD R11, R233, R11 ;  /* 0x0000000be90b7221 */ /* 0x000fc40000000000 */
[----:B0-----:R-:W2:Y:S04]  /*a380*/  LDL.LU R0, [R1+0x210] ;  /* 0x0002100001007983 */ /* 0x001ea80000300800 */
[----:B------:R-:W3:Y:S04]  /*a390*/  LDL.LU R225, [R1+0x698] ;  /* 0x0006980001e17983 */ /* 0x000ee80000300800 */
[----:B------:R-:W4:Y:S04]  /*a3a0*/  LDL.LU R226, [R1+0x694] ;  /* 0x0006940001e27983 */ /* 0x000f280000300800 */
[----:B------:R-:W2:Y:S04]  /*a3b0*/  LDL.LU R227, [R1+0x690] ;  /* 0x0006900001e37983 */ /* 0x000ea80000300800 */
[----:B------:R-:W2:Y:S04]  /*a3c0*/  LDL.LU R228, [R1+0x68c] ;  /* 0x00068c0001e47983 */ /* 0x000ea80000300800 */
[----:B------:R-:W2:Y:S01]  /*a3d0*/  LDL.LU R229, [R1+0x688] ;  /* 0x0006880001e57983 */ /* 0x000ea20000300800 */
[----:B------:R-:W-:-:S03]  /*a3e0*/  FADD R12, R234, R12 ;  /* 0x0000000cea0c7221 */ /* 0x000fc60000000000 */
[----:B------:R-:W2:Y:S01]  /*a3f0*/  LDL.LU R230, [R1+0x684] ;  /* 0x0006840001e67983 */ /* 0x000ea20000300800 */
[----:B------:R-:W-:-:S03]  /*a400*/  FADD R13, R235, R13 ;  /* 0x0000000deb0d7221 */ /* 0x000fc60000000000 */
[----:B------:R-:W2:Y:S04]  /*a410*/  LDL.LU R231, [R1+0x680] ;  /* 0x0006800001e77983 */ /* 0x000ea80000300800 */
[----:B------:R-:W2:Y:S04]  /*a420*/  LDL.LU R232, [R1+0x67c] ;  /* 0x00067c0001e87983 */ /* 0x000ea80000300800 */
[----:B------:R-:W2:Y:S04]  /*a430*/  LDL.LU R233, [R1+0x678] ;  /* 0x0006780001e97983 */ /* 0x000ea80000300800 */
[----:B------:R-:W2:Y:S04]  /*a440*/  LDL.LU R234, [R1+0x674] ;  /* 0x0006740001ea7983 */ /* 0x000ea80000300800 */
[----:B------:R-:W2:Y:S01]  /*a450*/  LDL.LU R235, [R1+0x670] ;  /* 0x0006700001eb7983 */ /* 0x000ea20000300800 */
[----:B------:R-:W-:-:S01]  /*a460*/  FADD R14, R24, R14 ;  /* 0x0000000e180e7221 */ /* 0x000fc20000000000 */
[----:B------:R-:W-:Y:S01]  /*a470*/  FADD R15, R25, R15 ;  /* 0x0000000f190f7221 */ /* 0x000fe20000000000 */
[----:B------:R-:W-:-:S01]  /*a480*/  FADD R16, R26, R16 ;  /* 0x000000101a107221 */ /* 0x000fc20000000000 */
[----:B------:R-:W2:Y:S01]  /*a490*/  LDL.LU R24, [R1+0x66c] ;  /* 0x00066c0001187983 */ /* 0x000ea20000300800 */
[----:B------:R-:W-:-:S01]  /*a4a0*/  FADD R17, R27, R17 ;  /* 0x000000111b117221 */ /* 0x000fc20000000000 */
[----:B------:R-:W-:-:S02]  /*a4b0*/  FADD R18, R28, R18 ;  /* 0x000000121c127221 */ /* 0x000fc40000000000 */
[----:B------:R-:W2:Y:S01]  /*a4c0*/  LDL.LU R25, [R1+0x668] ;  /* 0x0006680001197983 */ /* 0x000ea20000300800 */
[----:B------:R-:W-:-:S03]  /*a4d0*/  FADD R19, R29, R19 ;  /* 0x000000131d137221 */ /* 0x000fc60000000000 */
        /* <DEDUP_REMOVED lines=155> */
[----:B---3--:R-:W-:-:S03]  /*ae90*/  FADD R225, R107, R225 ;  /* 0x000000e16be17221 */ /* 0x008fc60000000000 */
[----:B------:R-:W3:Y:S01]  /*aea0*/  LDL.LU R104, [R1+0x52c] ;  /* 0x00052c0001687983 */ /* 0x000ee20000300800 */
[----:B----4-:R-:W-:-:S03]  /*aeb0*/  FADD R226, R108, R226 ;  /* 0x000000e26ce27221 */ /* 0x010fc60000000000 */
[----:B------:R-:W4:Y:S01]  /*aec0*/  LDL.LU R105, [R1+0x528] ;  /* 0x0005280001697983 */ /* 0x000f220000300800 */
[----:B--2---:R-:W-:-:S03]  /*aed0*/  FADD R227, R109, R227 ;  /* 0x000000e36de37221 */ /* 0x004fc60000000000 */
        /* <DEDUP_REMOVED lines=15> */
[----:B------:R-:W-:-:S01]  /*afd0*/  FADD R235, R117, R235 ;  /* 0x000000eb75eb7221 */ /* 0x000fc20000000000 */
[----:B------:R-:W-:Y:S02]  /*afe0*/  FADD R121, R120, R121 ;  /* 0x0000007978797221 */ /* 0x000fe40000000000 */
[----:B------:R-:W2:Y:S01]  /*aff0*/  LDL.LU R114, [R1+0x504] ;  /* 0x0005040001727983 */ /* 0x000ea20000300800 */
[----:B------:R-:W-:-:S03]  /*b000*/  FADD R236, R118, R236 ;  /* 0x000000ec76ec7221 */ /* 0x000fc60000000000 */
[----:B------:R-:W2:Y:S01]  /*b010*/  LDL.LU R115, [R1+0x500] ;  /* 0x0005000001737983 */ /* 0x000ea20000300800 */
[----:B------:R-:W-:-:S03]  /*b020*/  FADD R237, R119, R237 ;  /* 0x000000ed77ed7221 */ /* 0x000fc60000000000 */
[----:B------:R-:W2:Y:S01]  /*b030*/  LDL.LU R116, [R1+0x4fc] ;  /* 0x0004fc0001747983 */ /* 0x000ea20000300800 */
[----:B------:R-:W-:-:S03]  /*b040*/  FADD R123, R122, R123 ;  /* 0x0000007b7a7b7221 */ /* 0x000fc60000000000 */
[----:B------:R-:W2:Y:S04]  /*b050*/  LDL.LU R117, [R1+0x4f8] ;  /* 0x0004f80001757983 */ /* 0x000ea80000300800 */
[----:B------:R-:W2:Y:S01]  /*b060*/  LDL.LU R118, [R1+0x4f4] ;  /* 0x0004f40001767983 */ /* 0x000ea20000300800 */
[----:B------:R-:W-:-:S03]  /*b070*/  FADD R125, R124, R125 ;  /* 0x0000007d7c7d7221 */ /* 0x000fc60000000000 */
[----:B------:R-:W2:Y:S04]  /*b080*/  LDL.LU R119, [R1+0x4f0] ;  /* 0x0004f00001777983 */ /* 0x000ea80000300800 */
[----:B------:R-:W2:Y:S04]  /*b090*/  LDL.LU R120, [R1+0x4ec] ;  /* 0x0004ec0001787983 */ /* 0x000ea80000300800 */
[----:B------:R0:W-:Y:S01]  /*b0a0*/  STL [R1+0x200], R121 ;  /* 0x0002007901007387 */ /* 0x0001e20000100800 */
[----:B------:R-:W-:-:S01]  /*b0b0*/  FADD R127, R126, R127 ;  /* 0x0000007f7e7f7221 */ /* 0x000fc20000000000 */
[----:B------:R-:W-:Y:S01]  /*b0c0*/  FADD R0, R128, R0 ;  /* 0x0000000080007221 */ /* 0x000fe20000000000 */
[----:B------:R-:W-:-:S01]  /*b0d0*/  FADD R148, R150, R148 ;  /* 0x0000009496947221 */ /* 0x000fc20000000000 */
[----:B0-----:R-:W2:Y:S04]  /*b0e0*/  LDL.LU R121, [R1+0x4e8] ;  /* 0x0004e80001797983 */ /* 0x001ea80000300800 */
        /* <DEDUP_REMOVED lines=9> */
[----:B------:R-:W-:-:S02]  /*b180*/  FADD R136, R137, R136 ;  /* 0x0000008889887221 */ /* 0x000fc40000000000 */
[----:B0-----:R-:W2:Y:S04]  /*b190*/  LDL.LU R125, [R1+0x4d8] ;  /* 0x0004d800017d7983 */ /* 0x001ea80000300800 */
[----:B------:R-:W2:Y:S04]  /*b1a0*/  LDL.LU R126, [R1+0x4d4] ;  /* 0x0004d400017e7983 */ /* 0x000ea80000300800 */
[----:B------:R0:W-:Y:S01]  /*b1b0*/  STL [R1+0x20c], R127 ;  /* 0x00020c7f01007387 */ /* 0x0001e20000100800 */
[----:B------:R-:W-:-:S01]  /*b1c0*/  FADD R132, R134, R132 ;  /* 0x0000008486847221 */ /* 0x000fc20000000000 */
[----:B------:R-:W-:-:S02]  /*b1d0*/  FADD R2, R130, R2 ;  /* 0x0000000282027221 */ /* 0x000fc40000000000 */
[----:B0-----:R-:W2:Y:S04]  /*b1e0*/  LDL.LU R127, [R1+0x4d0] ;  /* 0x0004d000017f7983 */ /* 0x001ea80000300800 */
[----:B------:R-:W2:Y:S04]  /*b1f0*/  LDL.LU R128, [R1+0x4cc] ;  /* 0x0004cc0001807983 */ /* 0x000ea80000300800 */
[----:B------:R-:W-:Y:S04]  /*b200*/  STL [R1+0x210], R0 ;  /* 0x0002100001007387 */ /* 0x000fe80000100800 */
[----:B------:R-:W-:Y:S04]  /*b210*/  STL [R1+0x214], R148 ;  /* 0x0002149401007387 */ /* 0x000fe80000100800 */
[----:B------:R-:W-:Y:S04]  /*b220*/  STL [R1+0x218], R144 ;  /* 0x0002189001007387 */ /* 0x000fe80000100800 */
[----:B------:R-:W-:Y:S04]  /*b230*/  STL [R1+0x21c], R142 ;  /* 0x00021c8e01007387 */ /* 0x000fe80000100800 */
[----:B------:R-:W-:Y:S04]  /*b240*/  STL [R1+0x220], R140 ;  /* 0x0002208c01007387 */ /* 0x000fe80000100800 */
[----:B------:R-:W-:Y:S04]  /*b250*/  STL [R1+0x224], R138 ;  /* 0x0002248a01007387 */ /* 0x000fe80000100800 */
[----:B------:R-:W3:Y:S04]  /*b260*/  LDL.LU R130, [R1+0x234] ;  /* 0x0002340001827983 */ /* 0x000ee80000300800 */
[----:B------:R-:W-:Y:S04]  /*b270*/  STL [R1+0x228], R136 ;  /* 0x0002288801007387 */ /* 0x000fe80000100800 */
[----:B------:R0:W-:Y:S04]  /*b280*/  STL [R1+0x22c], R132 ;  /* 0x00022c8401007387 */ /* 0x0001e80000100800 */
[----:B0-----:R-:W4:Y:S04]  /*b290*/  LDL.LU R132, [R1+0x238] ;  /* 0x0002380001847983 */ /* 0x001f280000300800 */
[----:B------:R-:W2:Y:S04]  /*b2a0*/  LDL.LU R134, [R1+0x23c] ;  /* 0x00023c0001867983 */ /* 0x000ea80000300800 */
[----:B------:R0:W-:Y:S04]  /*b2b0*/  STL [R1+0x230], R2 ;  /* 0x0002300201007387 */ /* 0x0001e80000100800 */
[----:B------:R-:W2:Y:S04]  /*b2c0*/  LDL.LU R136, [R1+0x240] ;  /* 0x0002400001887983 */ /* 0x000ea80000300800 */
        /* <DEDUP_REMOVED lines=11> */
[----:B0-----:R-:W2:Y:S04]  /*b380*/  LDL.LU R2, [R1+0x270] ;  /* 0x0002700001027983 */ /* 0x001ea80000300800 */
[----:B------:R-:W2:Y:S01]  /*b390*/  LDL.LU R0, [R1+0x274] ;  /* 0x0002740001007983 */ /* 0x000ea20000300800 */
[----:B---3--:R-:W-:-:S03]  /*b3a0*/  FADD R130, R129, R130 ;  /* 0x0000008281827221 */ /* 0x008fc60000000000 */
[----:B------:R-:W3:Y:S04]  /*b3b0*/  LDL.LU R129, [R1+0x4c8] ;  /* 0x0004c80001817983 */ /* 0x000ee80000300800 */
[----:B------:R0:W-:Y:S04]  /*b3c0*/  STL [R1+0x234], R130 ;  /* 0x0002348201007387 */ /* 0x0001e80000100800 */
[----:B0-----:R-:W3:Y:S01]  /*b3d0*/  LDL.LU R130, [R1+0x4c4] ;  /* 0x0004c40001827983 */ /* 0x001ee20000300800 */
[----:B----4-:R-:W-:-:S03]  /*b3e0*/  FADD R132, R131, R132 ;  /* 0x0000008483847221 */ /* 0x010fc60000000000 */
[----:B------:R-:W4:Y:S01]  /*b3f0*/  LDL.LU R131, [R1+0x4c0] ;  /* 0x0004c00001837983 */ /* 0x000f220000300800 */
[----:B--2---:R-:W-:-:S03]  /*b400*/  FADD R134, R133, R134 ;  /* 0x0000008685867221 */ /* 0x004fc60000000000 */
[----:B------:R0:W-:Y:S01]  /*b410*/  STL [R1+0x238], R132 ;  /* 0x0002388401007387 */ /* 0x0001e20000100800 */
[----:B------:R-:W-:-:S03]  /*b420*/  FADD R136, R135, R136 ;  /* 0x0000008887887221 */ /* 0x000fc60000000000 */
[----:B0-----:R-:W2:Y:S01]  /*b430*/  LDL.LU R132, [R1+0x4bc] ;  /* 0x0004bc0001847983 */ /* 0x001ea20000300800 */
[----:B------:R-:W-:-:S03]  /*b440*/  FADD R150, R151, R150 ;  /* 0x0000009697967221 */ /* 0x000fc60000000000 */
[----:B------:R-:W2:Y:S01]  /*b450*/  LDL.LU R133, [R1+0x4b8] ;  /* 0x0004b80001857983 */ /* 0x000ea20000300800 */
[----:B------:R-:W-:-:S03]  /*b460*/  FADD R148, R149, R148 ;  /* 0x0000009495947221 */ /* 0x000fc60000000000 */
[----:B------:R0:W-:Y:S01]  /*b470*/  STL [R1+0x23c], R134 ;  /* 0x00023c8601007387 */ /* 0x0001e20000100800 */
[----:B------:R-:W-:-:S01]  /*b480*/  FADD R146, R147, R146 ;  /* 0x0000009293927221 */ /* 0x000fc20000000000 */
[----:B------:R-:W-:Y:S02]  /*b490*/  FADD R144, R145, R144 ;  /* 0x0000009091907221 */ /* 0x000fe40000000000 */
[----:B0-----:R-:W2:Y:S01]  /*b4a0*/  LDL.LU R134, [R1+0x4b4] ;  /* 0x0004b40001867983 */ /* 0x001ea20000300800 */
[----:B------:R-:W-:-:S03]  /*b4b0*/  FADD R143, R24, R143 ;  /* 0x0000008f188f7221 */ /* 0x000fc60000000000 */
[----:B------:R-:W2:Y:S01]  /*b4c0*/  LDL.LU R135, [R1+0x4b0] ;  /* 0x0004b00001877983 */ /* 0x000ea20000300800 */
[----:B------:R-:W-:-:S03]  /*b4d0*/  FADD R142, R25, R142 ;  /* 0x0000008e198e7221 */ /* 0x000fc60000000000 */
[----:B------:R0:W-:Y:S01]  /*b4e0*/  STL [R1+0x240], R136 ;  /* 0x0002408801007387 */ /* 0x0001e20000100800 */
[----:B------:R-:W-:-:S01]  /*b4f0*/  FADD R141, R26, R141 ;  /* 0x0000008d1a8d7221 */ /* 0x000fc20000000000 */
[----:B------:R-:W-:Y:S01]  /*b500*/  FADD R140, R27, R140 ;  /* 0x0000008c1b8c7221 */ /* 0x000fe20000000000 */
[----:B------:R-:W-:-:S01]  /*b510*/  FADD R139, R28, R139 ;  /* 0x0000008b1c8b7221 */ /* 0x000fc20000000000 */
[----:B0-----:R-:W2:Y:S01]  /*b520*/  LDL.LU R136, [R1+0x4ac] ;  /* 0x0004ac0001887983 */ /* 0x001ea20000300800 */
[----:B------:R-:W-:-:S03]  /*b530*/  FADD R138, R29, R138 ;  /* 0x0000008a1d8a7221 */ /* 0x000fc60000000000 */
[----:B------:R0:W-:Y:S01]  /*b540*/  STL [R1+0x244], R150 ;  /* 0x0002449601007387 */ /* 0x0001e20000100800 */
[----:B------:R-:W-:-:S03]  /*b550*/  FADD R137, R30, R137 ;  /* 0x000000891e897221 */ /* 0x000fc60000000000 */
[----:B------:R1:W-:Y:S01]  /*b560*/  STL [R1+0x248], R148 ;  /* 0x0002489401007387 */ /* 0x0003e20000100800 */
[----:B------:R-:W-:-:S03]  /*b570*/  FADD R2, R31, R2 ;  /* 0x000000021f027221 */ /* 0x000fc60000000000 */
[----:B------:R1:W-:Y:S01]  /*b580*/  STL [R1+0x24c], R146 ;  /* 0x00024c9201007387 */ /* 0x0003e20000100800 */
[----:B------:R-:W-:-:S03]  /*b590*/  FADD R0, R32, R0 ;  /* 0x0000000020007221 */ /* 0x000fc60000000000 */
[----:B------:R1:W-:Y:S04]  /*b5a0*/  STL [R1+0x250], R144 ;  /* 0x0002509001007387 */ /* 0x0003e80000100800 */
[----:B------:R1:W-:Y:S04]  /*b5b0*/  STL [R1+0x254], R143 ;  /* 0x0002548f01007387 */ /* 0x0003e80000100800 */
[----:B------:R1:W-:Y:S04]  /*b5c0*/  STL [R1+0x258], R142 ;  /* 0x0002588e01007387 */ /* 0x0003e80000100800 */
[----:B------:R1:W-:Y:S04]  /*b5d0*/  STL [R1+0x25c], R141 ;  /* 0x00025c8d01007387 */ /* 0x0003e80000100800 */
[----:B------:R1:W-:Y:S04]  /*b5e0*/  STL [R1+0x260], R140 ;  /* 0x0002608c01007387 */ /* 0x0003e80000100800 */
[----:B------:R1:W-:Y:S04]  /*b5f0*/  STL [R1+0x264], R139 ;  /* 0x0002648b01007387 */ /* 0x0003e80000100800 */
[----:B------:R1:W-:Y:S04]  /*b600*/  STL [R1+0x268], R138 ;  /* 0x0002688a01007387 */ /* 0x0003e80000100800 */
[----:B------:R-:W3:Y:S04]  /*b610*/  LDL.LU R151, [R1+0x278] ;  /* 0x0002780001977983 */ /* 0x000ee80000300800 */
[----:B------:R1:W-:Y:S04]  /*b620*/  STL [R1+0x26c], R137 ;  /* 0x00026c8901007387 */ /* 0x0003e80000100800 */
[----:B0-----:R-:W4:Y:S04]  /*b630*/  LDL.LU R150, [R1+0x27c] ;  /* 0x00027c0001967983 */ /* 0x001f280000300800 */
[----:B------:R0:W-:Y:S04]  /*b640*/  STL [R1+0x270], R2 ;  /* 0x0002700201007387 */ /* 0x0001e80000100800 */
[----:B------:R-:W2:Y:S04]  /*b650*/  LDL.LU R149, [R1+0x280] ;  /* 0x0002800001957983 */ /* 0x000ea80000300800 */
[----:B------:R0:W-:Y:S04]  /*b660*/  STL [R1+0x274], R0 ;  /* 0x0002740001007387 */ /* 0x0001e80000100800 */
[----:B-1----:R-:W2:Y:S04]  /*b670*/  LDL.LU R148, [R1+0x284] ;  /* 0x0002840001947983 */ /* 0x002ea80000300800 */
        /* <DEDUP_REMOVED lines=13> */
[----:B---3--:R-:W-:-:S05]  /*b750*/  FADD R151, R33, R151 ;  /* 0x0000009721977221 */ /* 0x008fca0000000000 */
[----:B------:R0:W-:Y:S01]  /*b760*/  STL [R1+0x278], R151 ;  /* 0x0002789701007387 */ /* 0x0001e20000100800 */
[----:B----4-:R-:W-:-:S05]  /*b770*/  FADD R150, R34, R150 ;  /* 0x0000009622967221 */ /* 0x010fca0000000000 */
[----:B------:R1:W-:Y:S01]  /*b780*/  STL [R1+0x27c], R150 ;  /* 0x00027c9601007387 */ /* 0x0003e20000100800 */
[----:B--2---:R-:W-:-:S05]  /*b790*/  FADD R149, R35, R149 ;  /* 0x0000009523957221 */ /* 0x004fca0000000000 */
[----:B------:R2:W-:Y:S01]  /*b7a0*/  STL [R1+0x280], R149 ;  /* 0x0002809501007387 */ /* 0x0005e20000100800 */
[----:B------:R-:W-:-:S01]  /*b7b0*/  FADD R148, R36, R148 ;  /* 0x0000009424947221 */ /* 0x000fc20000000000 */
[----:B------:R-:W-:-:S04]  /*b7c0*/  FADD R147, R37, R147 ;  /* 0x0000009325937221 */ /* 0x000fc80000000000 */
[----:B------:R3:W-:Y:S01]  /*b7d0*/  STL [R1+0x284], R148 ;  /* 0x0002849401007387 */ /* 0x0007e20000100800 */
[----:B------:R-:W-:-:S03]  /*b7e0*/  FADD R146, R38, R146 ;  /* 0x0000009226927221 */ /* 0x000fc60000000000 */
        /* <DEDUP_REMOVED lines=20> */
[----:B0-----:R-:W4:Y:S01]  /*b930*/  LDL.LU R151, [R1+0x2bc] ;  /* 0x0002bc0001977983 */ /* 0x001f220000300800 */
[----:B------:R-:W-:-:S03]  /*b940*/  FADD R0, R49, R0 ;  /* 0x0000000031007221 */ /* 0x000fc60000000000 */
[----:B------:R0:W-:Y:S04]  /*b950*/  STL [R1+0x2b0], R137 ;  /* 0x0002b08901007387 */ /* 0x0001e80000100800 */
[----:B-1----:R-:W4:Y:S04]  /*b960*/  LDL.LU R150, [R1+0x2c0] ;  /* 0x0002c00001967983 */ /* 0x002f280000300800 */
[----:B------:R1:W-:Y:S04]  /*b970*/  STL [R1+0x2b4], R2 ;  /* 0x0002b40201007387 */ /* 0x0003e80000100800 */
[----:B--2---:R-:W2:Y:S04]  /*b980*/  LDL.LU R149, [R1+0x2c4] ;  /* 0x0002c40001957983 */ /* 0x004ea80000300800 */
[----:B------:R1:W-:Y:S04]  /*b990*/  STL [R1+0x2b8], R0 ;  /* 0x0002b80001007387 */ /* 0x0003e80000100800 */
[----:B---3--:R-:W3:Y:S04]  /*b9a0*/  LDL.LU R148, [R1+0x2c8] ;  /* 0x0002c80001947983 */ /* 0x008ee80000300800 */
[----:B----4-:R-:W4:Y:S04]  /*b9b0*/  LDL.LU R147, [R1+0x2cc] ;  /* 0x0002cc0001937983 */ /* 0x010f280000300800 */
[----:B------:R-:W4:Y:S04]  /*b9c0*/  LDL.LU R146, [R1+0x2d0] ;  /* 0x0002d00001927983 */ /* 0x000f280000300800 */
        /* <DEDUP_REMOVED lines=8> */
[----:B0-----:R-:W4:Y:S04]  /*ba50*/  LDL.LU R137, [R1+0x2f4] ;  /* 0x0002f40001897983 */ /* 0x001f280000300800 */
[----:B-1----:R-:W4:Y:S04]  /*ba60*/  LDL.LU R2, [R1+0x2f8] ;  /* 0x0002f80001027983 */ /* 0x002f280000300800 */
[----:B------:R-:W4:Y:S01]  /*ba70*/  LDL.LU R0, [R1+0x2fc] ;  /* 0x0002fc0001007983 */ /* 0x000f220000300800 */
[----:B------:R-:W-:-:S01]  /*ba80*/  FADD R151, R50, R151 ;  /* 0x0000009732977221 */ /* 0x000fc20000000000 */
[----:B------:R-:W-:-:S04]  /*ba90*/  FADD R150, R51, R150 ;  /* 0x0000009633967221 */ /* 0x000fc80000000000 */
[----:B------:R0:W-:Y:S01]  /*baa0*/  STL [R1+0x2bc], R151 ;  /* 0x0002bc9701007387 */ /* 0x0001e20000100800 */
[----:B--2---:R-:W-:-:S03]  /*bab0*/  FADD R149, R52, R149 ;  /* 0x0000009534957221 */ /* 0x004fc60000000000 */
[----:B------:R1:W-:Y:S01]  /*bac0*/  STL [R1+0x2c0], R150 ;  /* 0x0002c09601007387 */ /* 0x0003e20000100800 */
[----:B---3--:R-:W-:-:S03]  /*bad0*/  FADD R148, R53, R148 ;  /* 0x0000009435947221 */ /* 0x008fc60000000000 */
[----:B------:R2:W-:Y:S01]  /*bae0*/  STL [R1+0x2c4], R149 ;  /* 0x0002c49501007387 */ /* 0x0005e20000100800 */
[----:B----4-:R-:W-:-:S03]  /*baf0*/  FADD R147, R54, R147 ;  /* 0x0000009336937221 */ /* 0x010fc60000000000 */
        /* <DEDUP_REMOVED lines=198> */
[----:B------:R-:W-:Y:S01]  /*c760*/  STL [R1+0x3cc], R151 ;  /* 0x0003cc9701007387 */ /* 0x000fe20000100800 */
[----:B--2---:R-:W-:-:S03]  /*c770*/  FADD R149, R120, R149 ;  /* 0x0000009578957221 */ /* 0x004fc60000000000 */
[----:B------:R-:W-:Y:S01]  /*c780*/  STL [R1+0x3d0], R150 ;  /* 0x0003d09601007387 */ /* 0x000fe20000100800 */
[----:B---3--:R-:W-:-:S03]  /*c790*/  FADD R148, R121, R148 ;  /* 0x0000009479947221 */ /* 0x008fc60000000000 */
[----:B------:R-:W-:Y:S01]  /*c7a0*/  STL [R1+0x3d4], R149 ;  /* 0x0003d49501007387 */ /* 0x000fe20000100800 */
[----:B----4-:R-:W-:-:S03]  /*c7b0*/  FADD R147, R122, R147 ;  /* 0x000000937a937221 */ /* 0x010fc60000000000 */
[----:B------:R-:W-:Y:S01]  /*c7c0*/  STL [R1+0x3d8], R148 ;  /* 0x0003d89401007387 */ /* 0x000fe20000100800 */
[----:B------:R-:W-:-:S03]  /*c7d0*/  FADD R146, R123, R146 ;  /* 0x000000927b927221 */ /* 0x000fc60000000000 */
        /* <DEDUP_REMOVED lines=18> */
[----:B------:R-:W-:Y:S04]  /*c900*/  STL [R1+0x400], R138 ;  /* 0x0004008a01007387 */ /* 0x000fe80000100800 */
[----:B------:R0:W-:Y:S04]  /*c910*/  STL [R1+0x404], R137 ;  /* 0x0004048901007387 */ /* 0x0001e80000100800 */
[----:B0-----:R-:W2:Y:S01]  /*c920*/  LDL.LU R137, [R1+0x410] ;  /* 0x0004100001897983 */ /* 0x001ea20000300800 */
[----:B------:R-:W-:-:S01]  /*c930*/  FADD R2, R133, R2 ;  /* 0x0000000285027221 */ /* 0x000fc20000000000 */
[----:B------:R-:W-:-:S02]  /*c940*/  FADD R0, R134, R0 ;  /* 0x0000000086007221 */ /* 0x000fc40000000000 */
[----:B------:R-:W3:Y:S04]  /*c950*/  LDL.LU R138, [R1+0x414] ;  /* 0x00041400018a7983 */ /* 0x000ee80000300800 */
[----:B------:R-:W-:Y:S04]  /*c960*/  STL [R1+0x408], R2 ;  /* 0x0004080201007387 */ /* 0x000fe80000100800 */
[----:B------:R-:W4:Y:S04]  /*c970*/  LDL.LU R139, [R1+0x418] ;  /* 0x00041800018b7983 */ /* 0x000f280000300800 */
[----:B------:R0:W-:Y:S04]  /*c980*/  STL [R1+0x40c], R0 ;  /* 0x00040c0001007387 */ /* 0x0001e80000100800 */
        /* <DEDUP_REMOVED lines=13> */
[----:B------:R-:W4:Y:S01]  /*ca60*/  LDL.LU R2, [R1+0x450] ;  /* 0x0004500001027983 */ /* 0x000f220000300800 */
[----:B--2---:R-:W-:-:S05]  /*ca70*/  FADD R137, R135, R137 ;  /* 0x0000008987897221 */ /* 0x004fca0000000000 */
[----:B------:R0:W-:Y:S04]  /*ca80*/  STL [R1+0x410], R137 ;  /* 0x0004108901007387 */ /* 0x0001e80000100800 */
[----:B0-----:R-:W4:Y:S01]  /*ca90*/  LDL.LU R137, [R1+0x4a8] ;  /* 0x0004a80001897983 */ /* 0x001f220000300800 */
[----:B---3--:R-:W-:-:S05]  /*caa0*/  FADD R138, R136, R138 ;  /* 0x0000008a888a7221 */ /* 0x008fca0000000000 */
[----:B------:R0:W-:Y:S04]  /*cab0*/  STL [R1+0x414], R138 ;  /* 0x0004148a01007387 */ /* 0x0001e80000100800 */
[----:B0-----:R-:W2:Y:S01]  /*cac0*/  LDL.LU R138, [R1+0x4a4] ;  /* 0x0004a400018a7983 */ /* 0x001ea20000300800 */
[----:B----4-:R-:W-:-:S05]  /*cad0*/  FADD R139, R137, R139 ;  /* 0x0000008b898b7221 */ /* 0x010fca0000000000 */
[----:B------:R0:W-:Y:S04]  /*cae0*/  STL [R1+0x418], R139 ;  /* 0x0004188b01007387 */ /* 0x0001e80000100800 */
[----:B0-----:R-:W3:Y:S01]  /*caf0*/  LDL.LU R139, [R1+0x4a0] ;  /* 0x0004a000018b7983 */ /* 0x001ee20000300800 */
[----:B--2---:R-:W-:-:S05]  /*cb00*/  FADD R140, R138, R140 ;  /* 0x0000008c8a8c7221 */ /* 0x004fca0000000000 */
[----:B------:R0:W-:Y:S04]  /*cb10*/  STL [R1+0x41c], R140 ;  /* 0x00041c8c01007387 */ /* 0x0001e80000100800 */
[----:B0-----:R-:W2:Y:S01]  /*cb20*/  LDL.LU R140, [R1+0x49c] ;  /* 0x00049c00018c7983 */ /* 0x001ea20000300800 */
[----:B---3--:R-:W-:-:S05]  /*cb30*/  FADD R141, R139, R141 ;  /* 0x0000008d8b8d7221 */ /* 0x008fca0000000000 */
        /* <DEDUP_REMOVED lines=34> */
[----:B0-----:R0:W5:Y:S01]  /*cd60*/  LDL.LU R0, [R1+0x46c] ;  /* 0x00046c0001007983 */ /* 0x0011620000300800 */
[----:B------:R-:W-:Y:S01]  /*cd70*/  UMOV UR6, URZ ;  /* 0x0000003f00067c82 */ /* 0x000fe20008000000 */
[----:B---3--:R-:W-:-:S05]  /*cd80*/  FADD R2, R2, R151 ;  /* 0x0000009702027221 */ /* 0x008fca0000000000 */
[----:B------:R0:W-:Y:S02]  /*cd90*/  STL [R1+0x450], R2 ;  /* 0x0004500201007387 */ /* 0x0001e40000100800 */
.L_x_24:
[----:B------:R-:W-:Y:S05]  /*cda0*/  @!P1 BRA `(.L_x_25) ;  /* 0x0000000000049947 */ /* 0x000fea0003800000 */
[----:B------:R-:W-:Y:S01]  /*cdb0*/  BPT.TRAP 0x1 ;  /* 0x000000040000795c */ /* 0x000fe20000300000 */
.L_x_25:
[----:B------:R-:W-:Y:S02]  /*cdc0*/  UISETP.GT.U32.AND UP0, UPT, UR13, 0x1, UPT ;  /* 0x000000010d00788c */ /* 0x000fe4000bf04070 */
[----:B------:R-:W-:-:S04]  /*cdd0*/  ULEA UR8, UR25, UR11, 0x3 ;  /* 0x0000000b19087291 */ /* 0x000fc8000f8e183f */
[----:B------:R-:W-:Y:S01]  /*cde0*/  UIADD3 UR8, UR8, 0x28, URZ ;  /* 0x0000002808087890 */ /* 0x000fe2000fffe03f */
[----:B------:R-:W-:-:S03]  /*cdf0*/  PLOP3.LUT P0, PT, PT, PT, UP0, 0x80, 0x0 ;  /* 0x000000000000781c */ /* 0x000fc60003f0f008 */
[----:B------:R-:W-:-:S09]  /*ce00*/  UPRMT UR8, URZ, 0x654, UR8 ;  /* 0x000006543f087896 */ /* 0x000fd20008000008 */
[----:B------:R-:W-:Y:S01]  /*ce10*/  SYNCS.ARRIVE.TRANS64.RED.A1T0 RZ, [UR8], RZ ;  /* 0x000000ffffff79a7 */ /* 0x000fe20008100408 */
[----:B------:R-:W-:Y:S05]  /*ce20*/  @P0 BRA `(.L_x_26) ;  /* 0x0000000000040947 */ /* 0x000fea0003800000 */
[----:B------:R-:W-:Y:S01]  /*ce30*/  BPT.TRAP 0x1 ;  /* 0x000000040000795c */ /* 0x000fe20000300000 */
.L_x_26:
[----:B------:R-:W-:Y:S02]  /*ce40*/  UISETP.GT.AND UP2, UPT, UR24, 0x1, UPT ;  /* 0x000000011800788c */ /* 0x000fe4000bf44270 */
[----:B------:R-:W-:Y:S02]  /*ce50*/  UIADD3 UR14, UR14, 0x1, URZ ;  /* 0x000000010e0e7890 */ /* 0x000fe4000fffe03f */
[----:B------:R-:W-:Y:S02]  /*ce60*/  UIADD3 UR25, UR25, 0x1, URZ ;  /* 0x0000000119197890 */ /* 0x000fe4000fffe03f */
[----:B------:R-:W-:Y:S01]  /*ce70*/  PLOP3.LUT P0, PT, PT, PT, UP2, 0x80, 0x0 ;  /* 0x000000000000781c */ /* 0x000fe20003f0f028 */
[----:B------:R-:W-:Y:S02]  /*ce80*/  UISETP.NE.AND UP0, UPT, UR14, 0x5, UPT ;  /* 0x000000050e00788c */ /* 0x000fe4000bf05270 */
[----:B------:R-:W-:Y:S02]  /*ce90*/  UISETP.NE.AND UP1, UPT, UR25, 0x5, UPT ;  /* 0x000000051900788c */ /* 0x000fe4000bf25270 */
[----:B------:R-:W-:-:S02]  /*cea0*/  USEL UR8, URZ, 0x1, UP0 ;  /* 0x000000013f087887 */ /* 0x000fc40008000000 */
[----:B------:R-:W-:Y:S02]  /*ceb0*/  UIADD3 UR24, UR24, -0x1, URZ ;  /* 0xffffffff18187890 */ /* 0x000fe4000fffe03f */
[----:B------:R-:W-:Y:S02]  /*cec0*/  USEL UR14, UR14, URZ, UP0 ;  /* 0x0000003f0e0e7287 */ /* 0x000fe40008000000 */
[----:B-----5:R-:W-:Y:S01]  /*ced0*/  LOP3.LUT R0, R0, UR8, RZ, 0x3c, !PT ;  /* 0x0000000800007c12 */ /* 0x020fe2000f8e3cff */
[----:B------:R-:W-:Y:S01]  /*cee0*/  USEL UR25, UR25, URZ, UP1 ;  /* 0x0000003f19197287 */ /* 0x000fe20008800000 */
[----:B------:R-:W-:Y:S01]  /*cef0*/  UMOV UR8, 0x1 ;  /* 0x0000000100087882 */ /* 0x000fe20000000000 */
[----:B------:R-:W-:Y:S10]  /*cf00*/  @P0 BRA `(.L_x_27) ;  /* 0xffffff9c00bc0947 */ /* 0x000ff4000383ffff */
.L_x_19:
[----:B------:R-:W-:-:S04]  /*cf10*/  UISETP.NE.AND UP0, UPT, UR6, URZ, UPT ;  /* 0x0000003f0600728c */ /* 0x000fc8000bf05270 */
[----:B------:R-:W-:-:S06]  /*cf20*/  USEL UR6, URZ, 0x1, !UP0 ;  /* 0x000000013f067887 */ /* 0x000fcc000c000000 */
[----:B------:R-:W-:-:S13]  /*cf30*/  ISETP.NE.AND P0, PT, RZ, UR6, PT ;  /* 0x00000006ff007c0c */ /* 0x000fda000bf05270 */
[----:B------:R-:W-:Y:S05]  /*cf40*/  @!P0 BRA `(.L_x_28) ;  /* 0x0000003800108947 */ /* 0x000fea0003800000 */
[----:B------:R1:W-:Y:S04]  /*cf50*/  STL [R1+0x61c], R43 ;  /* 0x00061c2b01007387 */ /* 0x0003e80000100800 */
[----:B-1----:R-:W3:Y:S04]  /*cf60*/  LDL.LU R43, [R1] ;  /* 0x00000000012b7983 */ /* 0x002ee80000300800 */
[----:B------:R1:W-:Y:S04]  /*cf70*/  STL [R1+0x618], R44 ;  /* 0x0006182c01007387 */ /* 0x0003e80000100800 */
[----:B-1----:R-:W4:Y:S04]  /*cf80*/  LDL.LU R44, [R1+0x4] ;  /* 0x00000400012c7983 */ /* 0x002f280000300800 */
[----:B------:R1:W-:Y:S04]  /*cf90*/  STL [R1+0x614], R45 ;  /* 0x0006142d01007387 */ /* 0x0003e80000100800 */
[----:B-1----:R-:W5:Y:S04]  /*cfa0*/  LDL.LU R45, [R1+0x8] ;  /* 0x00000800012d7983 */ /* 0x002f680000300800 */
[----:B------:R1:W-:Y:S04]  /*cfb0*/  STL [R1+0x610], R46 ;  /* 0x0006102e01007387 */ /* 0x0003e80000100800 */
[----:B-1----:R-:W2:Y:S04]  /*cfc0*/  LDL.LU R46, [R1+0xc] ;  /* 0x00000c00012e7983 */ /* 0x002ea80000300800 */
        /* <DEDUP_REMOVED lines=138> */
[----:B------:R-:W2:Y:S04]  /*d870*/  LDL.LU R0, [R1+0x1b0] ;  /* 0x0001b00001007983 */ /* 0x000ea80000300800 */
[----:B0-----:R-:W2:Y:S04]  /*d880*/  LDL.LU R2, [R1+0x204] ;  /* 0x0002040001027983 */ /* 0x001ea80000300800 */
[----:B------:R0:W-:Y:S04]  /*d890*/  STL [R1+0x4f8], R116 ;  /* 0x0004f87401007387 */ /* 0x0001e80000100800 */
        /* <DEDUP_REMOVED lines=66> */
[----:B0-----:R-:W2:Y:S01]  /*dcc0*/  LDL.LU R149, [R1+0x12c] ;  /* 0x00012c0001957983 */ /* 0x001ea20000300800 */
[----:B---3--:R-:W-:-:S03]  /*dcd0*/  FADD R3, R43, R3 ;  /* 0x000000032b037221 */ /* 0x008fc60000000000 */
[----:B------:R0:W-:Y:S01]  /*dce0*/  STL [R1+0x470], R150 ;  /* 0x0004709601007387 */ /* 0x0001e20000100800 */
[----:B----4-:R-:W-:Y:S01]  /*dcf0*/  FADD R4, R44, R4 ;  /* 0x000000042c047221 */ /* 0x010fe20000000000 */
[----:B-----5:R-:W-:Y:S01]  /*dd00*/  FADD R5, R45, R5 ;  /* 0x000000052d057221 */ /* 0x020fe20000000000 */
[----:B--2---:R-:W-:Y:S01]  /*dd10*/  FADD R6, R46, R6 ;  /* 0x000000062e067221 */ /* 0x004fe20000000000 */
[----:B------:R-:W-:Y:S01]  /*dd20*/  FADD R7, R47, R7 ;  /* 0x000000072f077221 */ /* 0x000fe20000000000 */
[----:B0-----:R-:W2:Y:S04]  /*dd30*/  LDL.LU R150, [R1+0x128] ;  /* 0x0001280001967983 */ /* 0x001ea80000300800 */
[----:B------:R0:W-:Y:S01]  /*dd40*/  STL [R1+0x46c], R151 ;  /* 0x00046c9701007387 */ /* 0x0001e20000100800 */
[----:B------:R-:W-:Y:S01]  /*dd50*/  FADD R8, R48, R8 ;  /* 0x0000000830087221 */ /* 0x000fe20000000000 */
[----:B------:R-:W-:Y:S01]  /*dd60*/  FADD R9, R49, R9 ;  /* 0x0000000931097221 */ /* 0x000fe20000000000 */
[----:B------:R-:W-:Y:S01]  /*dd70*/  FADD R10, R50, R10 ;  /* 0x0000000a320a7221 */ /* 0x000fe20000000000 */
[----:B0-----:R-:W3:Y:S04]  /*dd80*/  LDL.LU R151, [R1+0x124] ;  /* 0x0001240001977983 */ /* 0x001ee80000300800 */
[----:B------:R-:W4:Y:S04]  /*dd90*/  LDL.LU R43, [R1+0x61c] ;  /* 0x00061c00012b7983 */ /* 0x000f280000300800 */
[----:B------:R-:W5:Y:S04]  /*dda0*/  LDL.LU R44, [R1+0x618] ;  /* 0x00061800012c7983 */ /* 0x000f680000300800 */
[----:B------:R-:W4:Y:S04]  /*ddb0*/  LDL.LU R45, [R1+0x614] ;  /* 0x00061400012d7983 */ /* 0x000f280000300800 */
[----:B------:R-:W5:Y:S01]  /*ddc0*/  LDL.LU R46, [R1+0x610] ;  /* 0x00061000012e7983 */ /* 0x000f620000300800 */
[----:B------:R-:W-:-:S03]  /*ddd0*/  FADD R11, R51, R11 ;  /* 0x0000000b330b7221 */ /* 0x000fc60000000000 */
[----:B------:R-:W4:Y:S01]  /*dde0*/  LDL.LU R47, [R1+0x60c] ;  /* 0x00060c00012f7983 */ /* 0x000f220000300800 */
[----:B------:R-:W-:-:S03]  /*ddf0*/  FADD R12, R52, R12 ;  /* 0x0000000c340c7221 */ /* 0x000fc60000000000 */
        /* <DEDUP_REMOVED lines=132> */
[----:B------:R-:W5:Y:S04]  /*e640*/  LDL.LU R114, [R1+0x500] ;  /* 0x0005000001727983 */ /* 0x000f680000300800 */
[----:B------:R-:W5:Y:S01]  /*e650*/  LDL.LU R115, [R1+0x4fc] ;  /* 0x0004fc0001737983 */ /* 0x000f620000300800 */
[----:B------:R-:W-:Y:S01]  /*e660*/  FADD R206, R149, R206 ;  /* 0x000000ce95ce7221 */ /* 0x000fe20000000000 */
[----:B------:R-:W-:Y:S01]  /*e670*/  FADD R237, R118, R237 ;  /* 0x000000ed76ed7221 */ /* 0x000fe20000000000 */
[----:B------:R-:W-:Y:S01]  /*e680*/  FADD R236, R119, R236 ;  /* 0x000000ec77ec7221 */ /* 0x000fe20000000000 */
[----:B------:R0:W-:Y:S01]  /*e690*/  STL [R1+0x200], R116 ;  /* 0x0002007401007387 */ /* 0x0001e20000100800 */
[----:B------:R-:W-:Y:S01]  /*e6a0*/  FADD R235, R120, R235 ;  /* 0x000000eb78eb7221 */ /* 0x000fe20000000000 */
        /* <DEDUP_REMOVED lines=8> */
[----:B0-----:R-:W4:Y:S01]  /*e730*/  LDL.LU R116, [R1+0x1b4] ;  /* 0x0001b40001747983 */ /* 0x001f220000300800 */
[----:B------:R-:W-:Y:S01]  /*e740*/  FADD R226, R129, R226 ;  /* 0x000000e281e27221 */ /* 0x000fe20000000000 */
[----:B------:R-:W-:Y:S01]  /*e750*/  FADD R225, R130, R225 ;  /* 0x000000e182e17221 */ /* 0x000fe20000000000 */
[----:B------:R-:W-:Y:S01]  /*e760*/  FADD R224, R131, R224 ;  /* 0x000000e083e07221 */ /* 0x000fe20000000000 */
[----:B------:R-:W4:Y:S01]  /*e770*/  LDL.LU R148, [R1+0x208] ;  /* 0x0002080001947983 */ /* 0x000f220000300800 */
[----:B------:R-:W-:Y:S01]  /*e780*/  FADD R223, R132, R223 ;  /* 0x000000df84df7221 */ /* 0x000fe20000000000 */
[----:B------:R-:W-:Y:S01]  /*e790*/  FADD R216, R139, R216 ;  /* 0x000000d88bd87221 */ /* 0x000fe20000000000 */
[----:B------:R-:W-:Y:S01]  /*e7a0*/  FADD R222, R133, R222 ;  /* 0x000000de85de7221 */ /* 0x000fe20000000000 */
        /* <DEDUP_REMOVED lines=8> */
[----:B------:R-:W5:Y:S01]  /*e830*/  LDL.LU R149, [R1+0x20c] ;  /* 0x00020c0001957983 */ /* 0x000f620000300800 */
[----:B------:R-:W-:Y:S01]  /*e840*/  FADD R212, R143, R212 ;  /* 0x000000d48fd47221 */ /* 0x000fe20000000000 */
[----:B------:R-:W-:Y:S01]  /*e850*/  FADD R218, R137, R218 ;  /* 0x000000da89da7221 */ /* 0x000fe20000000000 */
[----:B------:R-:W-:Y:S01]  /*e860*/  FADD R211, R144, R211 ;  /* 0x000000d390d37221 */ /* 0x000fe20000000000 */
[----:B------:R-:W5:Y:S01]  /*e870*/  LDL.LU R118, [R1+0x1bc] ;  /* 0x0001bc0001767983 */ /* 0x000f620000300800 */
[----:B------:R-:W-:Y:S01]  /*e880*/  FADD R217, R138, R217 ;  /* 0x000000d98ad97221 */ /* 0x000fe20000000000 */
[----:B------:R-:W-:Y:S01]  /*e890*/  FADD R210, R145, R210 ;  /* 0x000000d291d27221 */ /* 0x000fe20000000000 */
[----:B---3--:R-:W-:Y:S01]  /*e8a0*/  FADD R204, R151, R204 ;  /* 0x000000cc97cc7221 */ /* 0x008fe20000000000 */
[----:B------:R-:W3:Y:S01]  /*e8b0*/  LDL.LU R0, [R1+0x210] ;  /* 0x0002100001007983 */ /* 0x000ee20000300800 */
[----:B------:R-:W-:Y:S01]  /*e8c0*/  FADD R209, R146, R209 ;  /* 0x000000d192d17221 */ /* 0x000fe20000000000 */
[----:B--2---:R-:W-:Y:S01]  /*e8d0*/  FADD R205, R150, R205 ;  /* 0x000000cd96cd7221 */ /* 0x004fe20000000000 */
[----:B------:R-:W-:Y:S01]  /*e8e0*/  FADD R208, R147, R208 ;  /* 0x000000d093d07221 */ /* 0x000fe20000000000 */
[----:B------:R-:W2:Y:S04]  /*e8f0*/  LDL.LU R119, [R1+0x1c0] ;  /* 0x0001c00001777983 */ /* 0x000ea80000300800 */
[----:B0-----:R-:W2:Y:S04]  /*e900*/  LDL.LU R2, [R1+0x214] ;  /* 0x0002140001027983 */ /* 0x001ea80000300800 */
        /* <DEDUP_REMOVED lines=29> */
[----:B------:R-:W2:Y:S01]  /*eae0*/  LDL.LU R147, [R1+0x250] ;  /* 0x0002500001937983 */ /* 0x000ea20000300800 */
[----:B----4-:R-:W-:-:S03]  /*eaf0*/  FADD R148, R116, R148 ;  /* 0x0000009474947221 */ /* 0x010fc60000000000 */
[----:B------:R-:W4:Y:S04]  /*eb00*/  LDL.LU R116, [R1+0x4f8] ;  /* 0x0004f80001747983 */ /* 0x000f280000300800 */
[----:B------:R0:W-:Y:S01]  /*eb10*/  STL [R1+0x208], R148 ;  /* 0x0002089401007387 */ /* 0x0001e20000100800 */
[----:B-----5:R-:W-:-:S03]  /*eb20*/  FADD R149, R117, R149 ;  /* 0x0000009575957221 */ /* 0x020fc60000000000 */
[----:B0-----:R-:W5:Y:S04]  /*eb30*/  LDL.LU R148, [R1+0x254] ;  /* 0x0002540001947983 */ /* 0x001f680000300800 */
[----:B------:R-:W4:Y:S04]  /*eb40*/  LDL.LU R117, [R1+0x4f4] ;  /* 0x0004f40001757983 */ /* 0x000f280000300800 */
[----:B------:R0:W-:Y:S04]  /*eb50*/  STL [R1+0x20c], R149 ;  /* 0x00020c9501007387 */ /* 0x0001e80000100800 */
[----:B0-----:R-:W4:Y:S01]  /*eb60*/  LDL.LU R149, [R1+0x258] ;  /* 0x0002580001957983 */ /* 0x001f220000300800 */
[----:B---3--:R-:W-:Y:S01]  /*eb70*/  FADD R0, R118, R0 ;  /* 0x0000000076007221 */ /* 0x008fe20000000000 */
[----:B--2---:R-:W-:-:S02]  /*eb80*/  FADD R2, R119, R2 ;  /* 0x0000000277027221 */ /* 0x004fc40000000000 */
[----:B------:R-:W2:Y:S01]  /*eb90*/  LDL.LU R118, [R1+0x4f0] ;  /* 0x0004f00001767983 */ /* 0x000ea20000300800 */
[----:B------:R-:W-:-:S03]  /*eba0*/  FADD R121, R120, R121 ;  /* 0x0000007978797221 */ /* 0x000fc60000000000 */
[----:B------:R0:W-:Y:S01]  /*ebb0*/  STL [R1+0x210], R0 ;  /* 0x0002100001007387 */ /* 0x0001e20000100800 */
[----:B------:R-:W-:-:S03]  /*ebc0*/  FADD R123, R122, R123 ;  /* 0x0000007b7a7b7221 */ /* 0x000fc60000000000 */
[----:B0-----:R-:W3:Y:S04]  /*ebd0*/  LDL.LU R0, [R1+0x25c] ;  /* 0x00025c0001007983 */ /* 0x001ee80000300800 */
[----:B------:R-:W2:Y:S04]  /*ebe0*/  LDL.LU R119, [R1+0x4ec] ;  /* 0x0004ec0001777983 */ /* 0x000ea80000300800 */
[----:B------:R0:W-:Y:S01]  /*ebf0*/  STL [R1+0x214], R2 ;  /* 0x0002140201007387 */ /* 0x0001e20000100800 */
[----:B------:R-:W-:Y:S01]  /*ec00*/  FADD R125, R124, R125 ;  /* 0x0000007d7c7d7221 */ /* 0x000fe20000000000 */
[----:B------:R-:W-:-:S02]  /*ec10*/  FADD R127, R126, R127 ;  /* 0x0000007f7e7f7221 */ /* 0x000fc40000000000 */
[----:B0-----:R-:W2:Y:S04]  /*ec20*/  LDL.LU R2, [R1+0x260] ;  /* 0x0002600001027983 */ /* 0x001ea80000300800 */
[----:B------:R-:W2:Y:S04]  /*ec30*/  LDL.LU R120, [R1+0x4e8] ;  /* 0x0004e80001787983 */ /* 0x000ea80000300800 */
[----:B------:R0:W-:Y:S01]  /*ec40*/  STL [R1+0x218], R121 ;  /* 0x0002187901007387 */ /* 0x0001e20000100800 */
[----:B------:R-:W-:-:S03]  /*ec50*/  FADD R129, R128, R129 ;  /* 0x0000008180817221 */ /* 0x000fc60000000000 */
        /* <DEDUP_REMOVED lines=42> */
[----:B------:R0:W-:Y:S04]  /*ef00*/  STL [R1+0x244], R144 ;  /* 0x0002449001007387 */ /* 0x0001e80000100800 */
[----:B0-----:R-:W2:Y:S04]  /*ef10*/  LDL.LU R144, [R1+0x278] ;  /* 0x0002780001907983 */ /* 0x001ea80000300800 */
[----:B------:R-:W2:Y:S04]  /*ef20*/  LDL.LU R138, [R1+0x4a0] ;  /* 0x0004a000018a7983 */ /* 0x000ea80000300800 */
[----:B------:R0:W-:Y:S04]  /*ef30*/  STL [R1+0x248], R145 ;  /* 0x0002489101007387 */ /* 0x0001e80000100800 */
[----:B0-----:R-:W2:Y:S04]  /*ef40*/  LDL.LU R145, [R1+0x27c] ;  /* 0x00027c0001917983 */ /* 0x001ea80000300800 */
[----:B------:R0:W-:Y:S01]  /*ef50*/  STL [R1+0x24c], R146 ;  /* 0x00024c9201007387 */ /* 0x0001e20000100800 */
[----:B-----5:R-:W-:-:S03]  /*ef60*/  FADD R148, R24, R148 ;  /* 0x0000009418947221 */ /* 0x020fc60000000000 */
[----:B0-----:R-:W5:Y:S04]  /*ef70*/  LDL.LU R146, [R1+0x280] ;  /* 0x0002800001927983 */ /* 0x001f680000300800 */
[----:B------:R0:W-:Y:S04]  /*ef80*/  STL [R1+0x250], R147 ;  /* 0x0002509301007387 */ /* 0x0001e80000100800 */
[----:B0-----:R-:W5:Y:S01]  /*ef90*/  LDL.LU R147, [R1+0x284] ;  /* 0x0002840001937983 */ /* 0x001f620000300800 */
[----:B----4-:R-:W-:-:S03]  /*efa0*/  FADD R149, R25, R149 ;  /* 0x0000009519957221 */ /* 0x010fc60000000000 */
[----:B------:R0:W-:Y:S04]  /*efb0*/  STL [R1+0x254], R148 ;  /* 0x0002549401007387 */ /* 0x0001e80000100800 */
[----:B0-----:R-:W4:Y:S04]  /*efc0*/  LDL.LU R148, [R1+0x288] ;  /* 0x0002880001947983 */ /* 0x001f280000300800 */
[----:B------:R0:W-:Y:S04]  /*efd0*/  STL [R1+0x258], R149 ;  /* 0x0002589501007387 */ /* 0x0001e80000100800 */
[----:B0-----:R-:W4:Y:S04]  /*efe0*/  LDL.LU R149, [R1+0x28c] ;  /* 0x00028c0001957983 */ /* 0x001f280000300800 */
[----:B------:R-:W4:Y:S01]  /*eff0*/  LDL.LU R150, [R1+0x290] ;  /* 0x0002900001967983 */ /* 0x000f220000300800 */
[----:B---3--:R-:W-:-:S03]  /*f000*/  FADD R0, R26, R0 ;  /* 0x000000001a007221 */ /* 0x008fc60000000000 */
[----:B------:R-:W3:Y:S01]  /*f010*/  LDL.LU R151, [R1+0x294] ;  /* 0x0002940001977983 */ /* 0x000ee20000300800 */
[----:B--2---:R-:W-:-:S03]  /*f020*/  FADD R2, R27, R2 ;  /* 0x000000021b027221 */ /* 0x004fc60000000000 */
[----:B------:R0:W-:Y:S04]  /*f030*/  STL [R1+0x25c], R0 ;  /* 0x00025c0001007387 */ /* 0x0001e80000100800 */
[----:B------:R-:W2:Y:S04]  /*f040*/  LDL.LU R27, [R1+0x2c8] ;  /* 0x0002c800011b7983 */ /* 0x000ea80000300800 */
[----:B------:R-:W2:Y:S04]  /*f050*/  LDL.LU R26, [R1+0x2cc] ;  /* 0x0002cc00011a7983 */ /* 0x000ea80000300800 */
[----:B------:R1:W-:Y:S04]  /*f060*/  STL [R1+0x260], R2 ;  /* 0x0002600201007387 */ /* 0x0003e80000100800 */
[----:B------:R-:W2:Y:S04]  /*f070*/  LDL.LU R25, [R1+0x2d0] ;  /* 0x0002d00001197983 */ /* 0x000ea80000300800 */
[----:B------:R-:W2:Y:S04]  /*f080*/  LDL.LU R24, [R1+0x2d4] ;  /* 0x0002d40001187983 */ /* 0x000ea80000300800 */
[----:B0-----:R-:W2:Y:S04]  /*f090*/  LDL.LU R0, [R1+0x2d8] ;  /* 0x0002d80001007983 */ /* 0x001ea80000300800 */
[----:B-1----:R-:W2:Y:S01]  /*f0a0*/  LDL.LU R2, [R1+0x2dc] ;  /* 0x0002dc0001027983 */ /* 0x002ea20000300800 */
[----:B------:R-:W-:-:S05]  /*f0b0*/  FADD R139, R28, R139 ;  /* 0x0000008b1c8b7221 */ /* 0x000fca0000000000 */
[----:B------:R0:W-:Y:S04]  /*f0c0*/  STL [R1+0x264], R139 ;  /* 0x0002648b01007387 */ /* 0x0001e80000100800 */
[----:B0-----:R-:W2:Y:S01]  /*f0d0*/  LDL.LU R139, [R1+0x49c] ;  /* 0x00049c00018b7983 */ /* 0x001ea20000300800 */
[----:B------:R-:W-:-:S03]  /*f0e0*/  FADD R140, R29, R140 ;  /* 0x0000008c1d8c7221 */ /* 0x000fc60000000000 */
[----:B------:R-:W2:Y:S04]  /*f0f0*/  LDL.LU R28, [R1+0x2c4] ;  /* 0x0002c400011c7983 */ /* 0x000ea80000300800 */
        /* <DEDUP_REMOVED lines=20> */
[----:B------:R0:W-:Y:S01]  /*f240*/  STL [R1+0x27c], R145 ;  /* 0x00027c9101007387 */ /* 0x0001e20000100800 */
[----:B-----5:R-:W-:-:S03]  /*f250*/  FADD R146, R35, R146 ;  /* 0x0000009223927221 */ /* 0x020fc60000000000 */
[----:B0-----:R-:W5:Y:S04]  /*f260*/  LDL.LU R145, [R1+0x484] ;  /* 0x0004840001917983 */ /* 0x001f680000300800 */
[----:B------:R-:W5:Y:S04]  /*f270*/  LDL.LU R34, [R1+0x2ac] ;  /* 0x0002ac0001227983 */ /* 0x000f680000300800 */
[----:B------:R0:W-:Y:S01]  /*f280*/  STL [R1+0x280], R146 ;  /* 0x0002809201007387 */ /* 0x0001e20000100800 */
[----:B------:R-:W-:-:S03]  /*f290*/  FADD R147, R36, R147 ;  /* 0x0000009324937221 */ /* 0x000fc60000000000 */
[----:B0-----:R-:W5:Y:S04]  /*f2a0*/  LDL.LU R146, [R1+0x480] ;  /* 0x0004800001927983 */ /* 0x001f680000300800 */
[----:B------:R-:W5:Y:S01]  /*f2b0*/  LDL.LU R35, [R1+0x2a8] ;  /* 0x0002a80001237983 */ /* 0x000f620000300800 */
[----:B----4-:R-:W-:-:S03]  /*f2c0*/  FADD R148, R37, R148 ;  /* 0x0000009425947221 */ /* 0x010fc60000000000 */
[----:B------:R0:W-:Y:S04]  /*f2d0*/  STL [R1+0x284], R147 ;  /* 0x0002849301007387 */ /* 0x0001e80000100800 */
[----:B0-----:R-:W4:Y:S01]  /*f2e0*/  LDL.LU R147, [R1+0x47c] ;  /* 0x00047c0001937983 */ /* 0x001f220000300800 */
[----:B------:R-:W-:-:S03]  /*f2f0*/  FADD R149, R38, R149 ;  /* 0x0000009526957221 */ /* 0x000fc60000000000 */
[----:B------:R-:W4:Y:S01]  /*f300*/  LDL.LU R36, [R1+0x2a4] ;  /* 0x0002a40001247983 */ /* 0x000f220000300800 */
[----:B------:R-:W-:-:S03]  /*f310*/  FADD R150, R39, R150 ;  /* 0x0000009627967221 */ /* 0x000fc60000000000 */
[----:B------:R0:W-:Y:S04]  /*f320*/  STL [R1+0x288], R148 ;  /* 0x0002889401007387 */ /* 0x0001e80000100800 */
[----:B0-----:R-:W4:Y:S04]  /*f330*/  LDL.LU R148, [R1+0x478] ;  /* 0x0004780001947983 */ /* 0x001f280000300800 */
[----:B------:R-:W4:Y:S04]  /*f340*/  LDL.LU R37, [R1+0x2a0] ;  /* 0x0002a00001257983 */ /* 0x000f280000300800 */
[----:B------:R0:W-:Y:S04]  /*f350*/  STL [R1+0x28c], R149 ;  /* 0x00028c9501007387 */ /* 0x0001e80000100800 */
[----:B0-----:R-:W4:Y:S04]  /*f360*/  LDL.LU R149, [R1+0x474] ;  /* 0x0004740001957983 */ /* 0x001f280000300800 */
[----:B------:R-:W4:Y:S04]  /*f370*/  LDL.LU R38, [R1+0x29c] ;  /* 0x00029c0001267983 */ /* 0x000f280000300800 */
[----:B------:R0:W-:Y:S04]  /*f380*/  STL [R1+0x290], R150 ;  /* 0x0002909601007387 */ /* 0x0001e80000100800 */
[----:B0-----:R-:W4:Y:S04]  /*f390*/  LDL.LU R150, [R1+0x470] ;  /* 0x0004700001967983 */ /* 0x001f280000300800 */
[----:B------:R-:W4:Y:S01]  /*f3a0*/  LDL.LU R39, [R1+0x298] ;  /* 0x0002980001277983 */ /* 0x000f220000300800 */
[----:B---3--:R-:W-:-:S05]  /*f3b0*/  FADD R151, R40, R151 ;  /* 0x0000009728977221 */ /* 0x008fca0000000000 */
[----:B------:R0:W-:Y:S01]  /*f3c0*/  STL [R1+0x294], R151 ;  /* 0x0002949701007387 */ /* 0x0001e20000100800 */
[----:B--2---:R-:W-:-:S03]  /*f3d0*/  FADD R27, R53, R27 ;  /* 0x0000001b351b7221 */ /* 0x004fc60000000000 */
[----:B0-----:R-:W2:Y:S01]  /*f3e0*/  LDL.LU R151, [R1+0x46c] ;  /* 0x00046c0001977983 */ /* 0x001ea20000300800 */
        /* <DEDUP_REMOVED lines=11> */
[----:B-----5:R-:W-:Y:S01]  /*f4a0*/  FADD R34, R46, R34 ;  /* 0x000000222e227221 */ /* 0x020fe20000000000 */
[----:B------:R-:W-:Y:S01]  /*f4b0*/  FADD R35, R45, R35 ;  /* 0x000000232d237221 */ /* 0x000fe20000000000 */
[----:B----4-:R-:W-:Y:S01]  /*f4c0*/  FADD R36, R44, R36 ;  /* 0x000000242c247221 */ /* 0x010fe20000000000 */
[----:B------:R-:W-:Y:S01]  /*f4d0*/  FADD R37, R43, R37 ;  /* 0x000000252b257221 */ /* 0x000fe20000000000 */
[----:B------:R-:W-:Y:S01]  /*f4e0*/  FADD R38, R42, R38 ;  /* 0x000000262a267221 */ /* 0x000fe20000000000 */
[----:B------:R-:W-:-:S05]  /*f4f0*/  FADD R39, R41, R39 ;  /* 0x0000002729277221 */ /* 0x000fca0000000000 */
[----:B------:R0:W-:Y:S04]  /*f500*/  STL [R1+0x298], R39 ;  /* 0x0002982701007387 */ /* 0x0001e80000100800 */
        /* <DEDUP_REMOVED lines=14> */
[----:B------:R-:W2:Y:S04]  /*f5f0*/  LDL.LU R52, [R1+0x2e0] ;  /* 0x0002e00001347983 */ /* 0x000ea80000300800 */
[----:B------:R2:W-:Y:S04]  /*f600*/  STL [R1+0x2d4], R24 ;  /* 0x0002d41801007387 */ /* 0x0005e80000100800 */
[----:B------:R-:W2:Y:S04]  /*f610*/  LDL.LU R51, [R1+0x2e4] ;  /* 0x0002e40001337983 */ /* 0x000ea80000300800 */
[----:B------:R2:W-:Y:S04]  /*f620*/  STL [R1+0x2d8], R0 ;  /* 0x0002d80001007387 */ /* 0x0005e80000100800 */
        /* <DEDUP_REMOVED lines=13> */
[----:B-1----:R-:W2:Y:S04]  /*f700*/  LDL.LU R38, [R1+0x318] ;  /* 0x0003180001267983 */ /* 0x002ea80000300800 */
[----:B---3--:R-:W3:Y:S04]  /*f710*/  LDL.LU R37, [R1+0x31c] ;  /* 0x00031c0001257983 */ /* 0x008ee80000300800 */
[----:B----4-:R-:W4:Y:S04]  /*f720*/  LDL.LU R36, [R1+0x320] ;  /* 0x0003200001247983 */ /* 0x010f280000300800 */
[----:B-----5:R-:W5:Y:S04]  /*f730*/  LDL.LU R35, [R1+0x324] ;  /* 0x0003240001237983 */ /* 0x020f680000300800 */
[----:B--2---:R-:W2:Y:S04]  /*f740*/  LDL.LU R34, [R1+0x328] ;  /* 0x0003280001227983 */ /* 0x004ea80000300800 */
        /* <DEDUP_REMOVED lines=12> */
[----:B------:R-:W-:Y:S01]  /*f810*/  FADD R52, R59, R52 ;  /* 0x000000343b347221 */ /* 0x000fe20000000000 */
        /* <DEDUP_REMOVED lines=28> */
[----:B---3--:R-:W-:-:S03]  /*f9e0*/  FADD R37, R74, R37 ;  /* 0x000000254a257221 */ /* 0x008fc60000000000 */
[----:B------:R3:W-:Y:S01]  /*f9f0*/  STL [R1+0x318], R38 ;  /* 0x0003182601007387 */ /* 0x0007e20000100800 */
[----:B----4-:R-:W-:-:S03]  /*fa00*/  FADD R36, R75, R36 ;  /* 0x000000244b247221 */ /* 0x010fc60000000000 */
[----:B------:R4:W-:Y:S01]  /*fa10*/  STL [R1+0x31c], R37 ;  /* 0x00031c2501007387 */ /* 0x0009e20000100800 */
[----:B-----5:R-:W-:-:S03]  /*fa20*/  FADD R35, R76, R35 ;  /* 0x000000234c237221 */ /* 0x020fc60000000000 */
[----:B------:R5:W-:Y:S01]  /*fa30*/  STL [R1+0x320], R36 ;  /* 0x0003202401007387 */ /* 0x000be20000100800 */
[----:B--2---:R-:W-:-:S03]  /*fa40*/  FADD R34, R77, R34 ;  /* 0x000000224d227221 */ /* 0x004fc60000000000 */
        /* <DEDUP_REMOVED lines=22> */
[----:B0-----:R-:W2:Y:S01]  /*fbb0*/  LDL.LU R52, [R1+0x35c] ;  /* 0x00035c0001347983 */ /* 0x001ea20000300800 */
[----:B------:R-:W-:-:S03]  /*fbc0*/  FADD R2, R89, R2 ;  /* 0x0000000259027221 */ /* 0x000fc60000000000 */
[----:B------:R0:W-:Y:S04]  /*fbd0*/  STL [R1+0x350], R24 ;  /* 0x0003501801007387 */ /* 0x0001e80000100800 */
[----:B-1----:R-:W2:Y:S04]  /*fbe0*/  LDL.LU R51, [R1+0x360] ;  /* 0x0003600001337983 */ /* 0x002ea80000300800 */
        /* <DEDUP_REMOVED lines=181> */
[----:B------:R-:W-:Y:S01]  /*10740*/  FADD R0, R150, R0 ;  /* 0x0000000096007221 */ /* 0x000fe20000000000 */
[----:B------:R-:W-:-:S05]  /*10750*/  FADD R2, R2, R151 ;  /* 0x0000009702027221 */ /* 0x000fca0000000000 */
[----:B------:R1:W-:Y:S04]  /*10760*/  STL [R1+0x450], R2 ;  /* 0x0004500201007387 */ /* 0x0003e80000100800 */
[----:B------:R1:W-:Y:S04]  /*10770*/  STL [R1+0x448], R24 ;  /* 0x0004481801007387 */ /* 0x0003e80000100800 */
[----:B------:R1:W-:Y:S02]  /*10780*/  STL [R1+0x44c], R0 ;  /* 0x00044c0001007387 */ /* 0x0003e40000100800 */
.L_x_28:
[----:B-1----:R-:W1:Y:S02]  /*10790*/  LDC R0, c[0x0][0x28c] ;  /* 0x0000a300ff007b82 */ /* 0x002e640000000800 */
[----:B-1----:R-:W-:-:S13]  /*107a0*/  ISETP.GE.AND P0, PT, R0, 0x1, PT ;  /* 0x000000010000780c */ /* 0x002fda0003f06270 */
[----:B------:R-:W-:Y:S05]  /*107b0*/  @!P0 BRA `(.L_x_29) ;  /* 0x0000000000488947 */ /* 0x000fea0003800000 */
[----:B------:R-:W-:-:S06]  /*107c0*/  UISETP.NE.AND UP0, UPT, UR23, 0x3, UPT ;  /* 0x000000031700788c */ /* 0x000fcc000bf05270 */
[----:B------:R-:W-:-:S13]  /*107d0*/  PLOP3.LUT P0, PT, PT, PT, UP0, 0x80, 0x0 ;  /* 0x000000000000781c */ /* 0x000fda0003f0f008 */
[----:B------:R-:W-:Y:S05]  /*107e0*/  @!P0 BRA `(.L_x_30) ;  /* 0x0000000000048947 */ /* 0x000fea0003800000 */
[----:B------:R-:W-:Y:S01]  /*107f0*/  BPT.TRAP 0x1 ;  /* 0x000000040000795c */ /* 0x000fe20000300000 */
.L_x_30:
[----:B------:R-:W-:-:S04]  /*10800*/  UISETP.LT.AND UP0, UPT, UR9, 0x1, UPT ;  /* 0x000000010900788c */ /* 0x000fc8000bf01270 */
[----:B------:R-:W-:Y:S02]  /*10810*/  USEL UR8, UR9, 0x1, UP0 ;  /* 0x0000000109087887 */ /* 0x000fe40008000000 */
[----:B------:R-:W-:Y:S02]  /*10820*/  UISETP.GT.U32.AND UP0, UPT, UR13, 0x1, UPT ;  /* 0x000000010d00788c */ /* 0x000fe4000bf04070 */
[----:B------:R-:W-:-:S04]  /*10830*/  UIADD3 UR8, UR5, UR9, -UR8 ;  /* 0x0000000905087290 */ /* 0x000fc8000fffe808 */
[----:B------:R-:W-:Y:S01]  /*10840*/  UIMAD.WIDE.U32 UR6, UR8, -0x33333333, URZ ;  /* 0xcccccccd080678a5 */ /* 0x000fe2000f8e003f */
[----:B------:R-:W-:-:S03]  /*10850*/  PLOP3.LUT P0, PT, PT, PT, UP0, 0x80, 0x0 ;  /* 0x000000000000781c */ /* 0x000fc60003f0f008 */
[----:B------:R-:W-:-:S04]  /*10860*/  USHF.R.U32.HI UR6, URZ, 0x2, UR7 ;  /* 0x000000023f067899 */ /* 0x000fc80008011607 */
[----:B------:R-:W-:-:S04]  /*10870*/  UIMAD UR8, UR6, -0x5, UR8 ;  /* 0xfffffffb060878a4 */ /* 0x000fc8000f8e0208 */
[----:B------:R-:W-:-:S04]  /*10880*/  ULEA UR8, UR8, UR11, 0x3 ;  /* 0x0000000b08087291 */ /* 0x000fc8000f8e183f */
[----:B------:R-:W-:-:S04]  /*10890*/  UIADD3 UR8, UR8, 0x28, URZ ;  /* 0x0000002808087890 */ /* 0x000fc8000fffe03f */
[----:B------:R-:W-:-:S09]  /*108a0*/  UPRMT UR8, URZ, 0x654, UR8 ;  /* 0x000006543f087896 */ /* 0x000fd20008000008 */
[----:B------:R-:W-:Y:S01]  /*108b0*/  SYNCS.ARRIVE.TRANS64.RED.A1T0 RZ, [UR8], RZ ;  /* 0x000000ffffff79a7 */ /* 0x000fe20008100408 */
[----:B------:R-:W-:Y:S05]  /*108c0*/  @P0 BRA `(.L_x_29) ;  /* 0x0000000000040947 */ /* 0x000fea0003800000 */
[----:B------:R-:W-:Y:S01]  /*108d0*/  BPT.TRAP 0x1 ;  /* 0x000000040000795c */ /* 0x000fe20000300000 */
.L_x_29:
[----:B------:R-:W3:Y:S01]  /*108e0*/  LDL.LU R27, [R1+0x460] ;  /* 0x00046000011b7983 */ /* 0x000ee20000300800 */
[----:B------:R-:W1:Y:S01]  /*108f0*/  LDC R24, c[0x0][0x288] ;  /* 0x0000a200ff187b82 */ /* 0x000e620000000800 */
[----:B------:R-:W0:Y:S01]  /*10900*/  S2R R26, SR_TID.X ;  /* 0x00000000001a7919 */ /* 0x000e220000002100 */
[----:B------:R-:W-:Y:S01]  /*10910*/  UIADD3 UR8, UR9, UR5, URZ ;  /* 0x0000000509087290 */ /* 0x000fe2000fffe03f */
[----:B------:R-:W-:Y:S01]  /*10920*/  ULDC UR6, c[0x0][0x284] ;  /* 0x0000a10000067ab9 */ /* 0x000fe20000000800 */
[----:B------:R-:W4:Y:S01]  /*10930*/  LDL.LU R25, [R1+0x45c] ;  /* 0x00045c0001197983 */ /* 0x000f220000300800 */
[----:B------:R-:W-:Y:S01]  /*10940*/  USHF.R.S32.HI UR11, URZ, 0x1f, UR10 ;  /* 0x0000001f3f0b7899 */ /* 0x000fe2000801140a */
[----:B------:R-:W-:Y:S01]  /*10950*/  IMAD.MOV.U32 R40, RZ, RZ, -0x1 ;  /* 0xffffffffff287424 */ /* 0x000fe200078e00ff */
[----:B------:R-:W-:Y:S01]  /*10960*/  UISETP.GT.U32.AND UP0, UPT, UR8, 0x4, UPT ;  /* 0x000000040800788c */ /* 0x000fe2000bf04070 */
[----:B------:R-:W-:Y:S01]  /*10970*/  ULDC.64 UR16, c[0x0][0x5d0] ;  /* 0x0001740000107ab9 */ /* 0x000fe20000000a00 */
[----:B------:R-:W-:-:S02]  /*10980*/  UISETP.GE.U32.AND UP1, UPT, UR9, 0x5, UPT ;  /* 0x000000050900788c */ /* 0x000fc4000bf26070 */
[----:B------:R-:W-:Y:S02]  /*10990*/  UIMAD UR5, UR11, UR16, URZ ;  /* 0x000000100b0572a4 */ /* 0x000fe4000f8e023f */
[----:B------:R-:W-:Y:S01]  /*109a0*/  UISETP.LT.U32.AND UP0, UPT, UR9, 0x5, UP0 ;  /* 0x000000050900788c */ /* 0x000fe20008701070 */
[C---:B0-----:R-:W-:Y:S01]  /*109b0*/  LOP3.LUT R2, R26.reuse, 0x3, RZ, 0xc0, !PT ;  /* 0x000000031a027812 */ /* 0x041fe200078ec0ff */
[----:B------:R-:W-:Y:S01]  /*109c0*/  IMAD.SHL.U32 R32, R26, 0x2, RZ ;  /* 0x000000021a207824 */ /* 0x000fe200078e00ff */
[----:B------:R-:W-:-:S03]  /*109d0*/  SHF.R.U32.HI R34, RZ, 0x7, R26 ;  /* 0x00000007ff227819 */ /* 0x000fc6000001161a */
[----:B-1----:R-:W-:Y:S01]  /*109e0*/  IMAD R2, R2, -0x2, R24 ;  /* 0xfffffffe02027824 */ /* 0x002fe200078e0218 */
[----:B------:R-:W-:Y:S02]  /*109f0*/  LOP3.LUT R34, R34, 0x1, RZ, 0xc0, !PT ;  /* 0x0000000122227812 */ /* 0x000fe400078ec0ff */
[----:B------:R-:W-:-:S03]  /*10a00*/  LOP3.LUT R32, R32, 0x6, RZ, 0xc0, !PT ;  /* 0x0000000620207812 */ /* 0x000fc600078ec0ff */
[----:B------:R-:W-:Y:S02]  /*10a10*/  IMAD.SHL.U32 R35, R34, 0x40, RZ ;  /* 0x0000004022237824 */ /* 0x000fe400078e00ff */
[----:B---3--:R-:W-:-:S04]  /*10a20*/  IMAD.WIDE R36, R27, 0x100, RZ ;  /* 0x000001001b247825 */ /* 0x008fc800078e02ff */
[----:B----4-:R-:W-:Y:S01]  /*10a30*/  IMAD.SHL.U32 R0, R25, 0x100, RZ ;  /* 0x0000010019007824 */ /* 0x010fe200078e00ff */
[----:B------:R-:W-:-:S04]  /*10a40*/  PRMT R32, R32, 0x6540, R25 ;  /* 0x0000654020207816 */ /* 0x000fc80000000019 */
[----:B------:R-:W-:Y:S01]  /*10a50*/  ISETP.GE.AND P0, PT, R0, R24, PT ;  /* 0x000000180000720c */ /* 0x000fe20003f06270 */
[----:B------:R-:W-:Y:S01]  /*10a60*/  IMAD.IADD R0, R2, 0x1, -R0 ;  /* 0x0000000102007824 */ /* 0x000fe200078e0a00 */
[----:B------:R-:W-:Y:S02]  /*10a70*/  SHF.R.U32.HI R2, RZ, 0x2, R26 ;  /* 0x00000002ff027819 */ /* 0x000fe4000001161a */
[----:B------:R-:W-:Y:S01]  /*10a80*/  LOP3.LUT R24, R26, 0x60, RZ, 0xc0, !PT ;  /* 0x000000601a187812 */ /* 0x000fe200078ec0ff */
[----:B------:R-:W-:Y:S01]  /*10a90*/  IMAD.U32 R26, RZ, RZ, UR16 ;  /* 0x00000010ff1a7e24 */ /* 0x000fe2000f8e00ff */
[----:B------:R-:W-:Y:S02]  /*10aa0*/  LOP3.LUT R2, R2, 0x7, RZ, 0xc0, !PT ;  /* 0x0000000702027812 */ /* 0x000fe400078ec0ff */
[----:B------:R-:W-:Y:S02]  /*10ab0*/  SHF.R.U32.HI R24, RZ, 0x1, R24 ;  /* 0x00000001ff187819 */ /* 0x000fe40000011618 */
[----:B------:R-:W-:-:S02]  /*10ac0*/  LOP3.LUT R35, R35, 0x40, R2, 0xe2, !PT ;  /* 0x0000004023237812 */ /* 0x000fc400078ee202 */
[----:B------:R-:W-:Y:S02]  /*10ad0*/  IADD3 R2, RZ, -R24, -R2 ;  /* 0x80000018ff027210 */ /* 0x000fe40007ffe802 */
[----:B------:R-:W-:Y:S02]  /*10ae0*/  SHF.R.S32.HI R33, RZ, 0x1f, R32 ;  /* 0x0000001fff217819 */ /* 0x000fe40000011420 */
[----:B------:R-:W-:Y:S01]  /*10af0*/  LOP3.LUT R35, R36, R35, R24, 0xfe, !PT ;  /* 0x0000002324237212 */ /* 0x000fe200078efe18 */
[----:B------:R-:W-:Y:S02]  /*10b00*/  IMAD R34, R34, -0x40, R2 ;  /* 0xffffffc022227824 */ /* 0x000fe400078e0202 */
[----:B------:R-:W-:Y:S02]  /*10b10*/  IMAD.SHL.U32 R2, R27, 0x100, RZ ;  /* 0x000001001b027824 */ /* 0x000fe400078e00ff */
[----:B------:R-:W-:-:S03]  /*10b20*/  IMAD.WIDE.U32 R26, R26, UR10, R32 ;  /* 0x0000000a1a1a7c25 */ /* 0x000fc6000f8e0020 */
[C---:B------:R-:W-:Y:S02]  /*10b30*/  IADD3 R34, -R2.reuse, UR6, R34 ;  /* 0x0000000602227c10 */ /* 0x040fe4000fffe122 */
[----:B------:R-:W-:Y:S01]  /*10b40*/  ISETP.GE.OR P0, PT, R2, UR6, P0 ;  /* 0x0000000602007c0c */ /* 0x000fe20008706670 */
[----:B------:R-:W-:-:S04]  /*10b50*/  UIMAD.WIDE.U32 UR6, UR8, -0x33333333, URZ ;  /* 0xcccccccd080678a5 */ /* 0x000fc8000f8e003f */
[----:B------:R-:W-:Y:S02]  /*10b60*/  USHF.R.U32.HI UR6, URZ, 0x2, UR7 ;  /* 0x000000023f067899 */ /* 0x000fe40008011607 */
[----:B------:R-:W-:Y:S02]  /*10b70*/  UIMAD UR7, UR10, UR17, UR5 ;  /* 0x000000110a0772a4 */ /* 0x000fe4000f8e0205 */
[----:B------:R-:W-:-:S04]  /*10b80*/  USEL UR5, URZ, 0x1, !UP0 ;  /* 0x000000013f057887 */ /* 0x000fc8000c000000 */
[----:B------:R-:W-:Y:S01]  /*10b90*/  ULOP3.LUT UR4, UR4, UR5, URZ, 0x3c, !UPT ;  /* 0x0000000504047292 */ /* 0x000fe2000f8e3c3f */
[----:B------:R-:W-:Y:S01]  /*10ba0*/  VIADD R27, R27, UR7 ;  /* 0x000000071b1b7c36 */ /* 0x000fe20008000000 */
[----:B------:R-:W-:Y:S02]  /*10bb0*/  UIMAD UR5, UR6, -0x5, UR8 ;  /* 0xfffffffb060578a4 */ /* 0x000fe4000f8e0208 */
[----:B------:R-:W-:Y:S01]  /*10bc0*/  @UP1 ULOP3.LUT UR4, UR4, 0x1, UR6, 0x78, !UPT ;  /* 0x0000000104041892 */ /* 0x000fe2000f8e7806 */
[----:B------:R-:W-:Y:S11]  /*10bd0*/  @P0 BRA `(.L_x_31) ;  /* 0x0000012400b40947 */ /* 0x000ff60003800000 */
[----:B------:R-:W0:Y:S01]  /*10be0*/  LDC.64 R28, c[0x0][0x5c8] ;  /* 0x00017200ff1c7b82 */ /* 0x000e220000000a00 */
[----:B------:R-:W-:Y:S01]  /*10bf0*/  ULDC.64 UR6, c[0x0][0x5c0] ;  /* 0x0001700000067ab9 */ /* 0x000fe20000000a00 */
[----:B------:R-:W-:Y:S01]  /*10c00*/  BSSY B0, `(.L_x_31) ;  /* 0x000126a000007945 */ /* 0x000fe20003800000 */
[-C--:B0-----:R-:W-:Y:S01]  /*10c10*/  IMAD R2, R37, R28.reuse, RZ ;  /* 0x0000001c25027224 */ /* 0x081fe200078e02ff */
[----:B------:R-:W-:Y:S01]  /*10c20*/  SHF.L.U64.HI R38, R28, 0x3, R29 ;  /* 0x000000031c267819 */ /* 0x000fe2000001021d */
[----:B------:R-:W-:-:S04]  /*10c30*/  IMAD.WIDE.U32 R26, R35, R28, R26 ;  /* 0x0000001c231a7225 */ /* 0x000fc800078e001a */
[----:B------:R-:W-:Y:S01]  /*10c40*/  IMAD R2, R35, R29, R2 ;  /* 0x0000001d23027224 */ /* 0x000fe200078e0202 */
[C---:B------:R-:W-:Y:S01]  /*10c50*/  LEA R30, P2, R28.reuse, R26, 0x7 ;  /* 0x0000001a1c1e7211 */ /* 0x040fe200078438ff */
[----:B------:R-:W-:Y:S01]  /*10c60*/  IMAD.SHL.U32 R25, R28, 0x8, RZ ;  /* 0x000000081c197824 */ /* 0x000fe200078e00ff */
[----:B------:R-:W-:Y:S01]  /*10c70*/  IADD3 R24, P5, R26, UR6, RZ ;  /* 0x000000061a187c10 */ /* 0x000fe2000ffbe0ff */
[----:B------:R-:W-:-:S03]  /*10c80*/  IMAD.IADD R2, R27, 0x1, R2 ;  /* 0x000000011b027824 */ /* 0x000fc600078e0202 */
[----:B------:R-:W-:Y:S02]  /*10c90*/  IADD3 R26, P0, P1, R26, UR6, R25 ;  /* 0x000000061a1a7c10 */ /* 0x000fe4000f91e019 */
[----:B------:R-:W-:Y:S02]  /*10ca0*/  LEA.HI.X R31, R28, R2, R29, 0x7, P2 ;  /* 0x000000021c1f7211 */ /* 0x000fe400010f3c1d */
[----:B------:R-:W-:Y:S02]  /*10cb0*/  IADD3 R28, P2, P3, R30, UR6, R25 ;  /* 0x000000061e1c7c10 */ /* 0x000fe4000fb5e019 */
[----:B------:R-:W-:Y:S02]  /*10cc0*/  IADD3.X R25, R2, UR7, RZ, P5, !PT ;  /* 0x0000000702197c10 */ /* 0x000fe4000affe4ff */
[----:B------:R-:W-:Y:S02]  /*10cd0*/  FSETP.NEU.AND P5, PT, RZ, UR22, PT ;  /* 0x00000016ff007c0b */ /* 0x000fe4000bfad000 */
[----:B------:R-:W-:-:S02]  /*10ce0*/  IADD3 R30, P6, R30, UR6, RZ ;  /* 0x000000061e1e7c10 */ /* 0x000fc4000ffde0ff */
[C-C-:B------:R-:W-:Y:S02]  /*10cf0*/  IADD3.X R29, R31.reuse, UR7, R38.reuse, P2, P3 ;  /* 0x000000071f1d7c10 */ /* 0x140fe400097e6426 */
[----:B------:R-:W-:Y:S02]  /*10d00*/  IADD3.X R27, R2, UR7, R38, P0, P1 ;  /* 0x00000007021b7c10 */ /* 0x000fe400087e2426 */
[----:B------:R-:W-:-:S05]  /*10d10*/  IADD3.X R31, R31, UR7, RZ, P6, !PT ;  /* 0x000000071f1f7c10 */ /* 0x000fca000b7fe4ff */
[----:B------:R-:W-:Y:S05]  /*10d20*/  @!P5 BRA `(.L_x_32) ;  /* 0x000000d800f8d947 */ /* 0x000fea0003800000 */
[----:B------:R-:W-:Y:S01]  /*10d30*/  ULDC.64 UR6, c[0x0][0x5b8] ;  /* 0x00016e0000067ab9 */ /* 0x000fe20000000a00 */
[----:B------:R-:W-:Y:S01]  /*10d40*/  BSSY B1, `(.L_x_33) ;  /* 0x0000013000017945 */ /* 0x000fe20003800000 */
[----:B------:R-:W-:Y:S01]  /*10d50*/  IMAD.U32 R2, RZ, RZ, UR6 ;  /* 0x00000006ff027e24 */ /* 0x000fe2000f8e00ff */
[----:B------:R-:W-:-:S03]  /*10d60*/  UIMAD UR6, UR11, UR6, URZ ;  /* 0x000000060b0672a4 */ /* 0x000fc6000f8e023f */
[----:B------:R-:W-:Y:S01]  /*10d70*/  IMAD.WIDE.U32 R32, R2, UR10, R32 ;  /* 0x0000000a02207c25 */ /* 0x000fe2000f8e0020 */
[----:B------:R-:W-:-:S03]  /*10d80*/  UIMAD UR6, UR10, UR7, UR6 ;  /* 0x000000070a0672a4 */ /* 0x000fc6000f8e0206 */
[----:B------:R-:W-:Y:S01]  /*10d90*/  IMAD.MOV.U32 R38, RZ, RZ, R32 ;  /* 0x000000ffff267224 */ /* 0x000fe200078e0020 */
[----:B------:R-:W-:Y:S02]  /*10da0*/  ULDC.64 UR10, c[0x0][0x5a8] ;  /* 0x00016a00000a7ab9 */ /* 0x000fe40000000a00 */
[----:B------:R-:W-:Y:S01]  /*10db0*/  VIADD R39, R33, UR6 ;  /* 0x0000000621277c36 */ /* 0x000fe20008000000 */
[----:B------:R-:W-:Y:S02]  /*10dc0*/  ULDC.64 UR6, c[0x0][0x5b0] ;  /* 0x00016c0000067ab9 */ /* 0x000fe40000000a00 */
[----:B------:R-:W-:Y:S02]  /*10dd0*/  IMAD R2, R37, UR6, RZ ;  /* 0x0000000625027c24 */ /* 0x000fe4000f8e02ff */
[----:B------:R-:W-:-:S04]  /*10de0*/  IMAD.WIDE.U32 R32, R35, UR6, R38 ;  /* 0x0000000623207c25 */ /* 0x000fc8000f8e0026 */
[----:B------:R-:W-:Y:S01]  /*10df0*/  IMAD R2, R35, UR7, R2 ;  /* 0x0000000723027c24 */ /* 0x000fe2000f8e0202 */
[----:B------:R-:W-:-:S04]  /*10e00*/  IADD3 R32, P0, R32, UR10, RZ ;  /* 0x0000000a20207c10 */ /* 0x000fc8000ff1e0ff */
[--C-:B------:R-:W-:Y:S02]  /*10e10*/  IADD3.X R33, R33, UR11, R2.reuse, P0, !PT ;  /* 0x0000000b21217c10 */ /* 0x100fe400087fe402 */
[----:B------:R-:W-:Y:S02]  /*10e20*/  ISETP.GE.AND P0, PT, R34, 0x1, PT ;  /* 0x000000012200780c */ /* 0x000fe40003f06270 */
[----:B------:R-:W-:Y:S02]  /*10e30*/  PRMT R2, RZ, 0x7610, R2 ;  /* 0x00007610ff027816 */ /* 0x000fe40000000002 */
[----:B------:R-:W-:-:S13]  /*10e40*/  ISETP.LT.OR P1, PT, R0, 0x1, !P0 ;  /* 0x000000010000780c */ /* 0x000fda0004721670 */
[----:B------:R-:W-:Y:S05]  /*10e50*/  @P1 BRA `(.L_x_34) ;  /* 0x0000000000041947 */ /* 0x000fea0003800000 */
[----:B------:R0:W5:Y:S02]  /*10e60*/  LDG.E.U8 R2, desc[UR20][R32.64] ;  /* 0x0000001420027981 */ /* 0x000164000c1e1100 */
.L_x_34:
[----:B------:R-:W-:Y:S05]  /*10e70*/  BSYNC B1 ;  /* 0x0000000000017941 */ /* 0x000fea0003800000 */
.L_x_33:
[----:B-----5:R-:W-:Y:S01]  /*10e80*/  LOP3.LUT R2, R2, 0xff, RZ, 0xc0, !PT ;  /* 0x000000ff02027812 */ /* 0x020fe200078ec0ff */
[----:B------:R-:W-:Y:S03]  /*10e90*/  BSSY B1, `(.L_x_35) ;  /* 0x000000b000017945 */ /* 0x000fe60003800000 */
[----:B------:R-:W-:-:S05]  /*10ea0*/  F2FP.F16.E4M3.UNPACK_B R2, R2 ;  /* 0x00000002ff02723e */ /* 0x000fca00020006ff */
[----:B------:R-:W-:-:S05]  /*10eb0*/  HADD2.F32 R2, -RZ, R2.H0_H0 ;  /* 0x20000002ff027230 */ /* 0x000fca0000004100 */
[----:B------:R-:W-:-:S04]  /*10ec0*/  FMUL R2, R2, UR22 ;  /* 0x0000001602027c20 */ /* 0x000fc80008400000 */
[--C-:B------:R-:W-:Y:S01]  /*10ed0*/  FFMA R3, R3, UR15, R2.reuse ;  /* 0x0000000f03037c23 */ /* 0x100fe20008000002 */
[----:B------:R-:W-:-:S04]  /*10ee0*/  PRMT R2, RZ, 0x7610, R2 ;  /* 0x00007610ff027816 */ /* 0x000fc80000000002 */
[----:B------:R-:W-:-:S05]  /*10ef0*/  F2FP.SATFINITE.E4M3.F32.PACK_AB_MERGE_C R3, RZ, R3, RZ ;  /* 0x00000003ff03723e */ /* 0x000fca00048070ff */
[----:B------:R1:W-:Y:S01]  /*10f00*/  @!P1 STG.E.U8 desc[UR20][R24.64], R3 ;  /* 0x0000000318009986 */ /* 0x0003e2000c101114 */
[----:B------:R-:W-:-:S13]  /*10f10*/  ISETP.LT.OR P1, PT, R0, 0x2, !P0 ;  /* 0x000000020000780c */ /* 0x000fda0004721670 */
[----:B-1----:R-:W-:Y:S05]  /*10f20*/  @P1 BRA `(.L_x_36) ;  /* 0x0000000000041947 */ /* 0x002fea0003800000 */
[----:B------:R1:W5:Y:S02]  /*10f30*/  LDG.E.U8 R2, desc[UR20][R32.64+0x1] ;  /* 0x0000011420027981 */ /* 0x000364000c1e1100 */
.L_x_36:
[----:B------:R-:W-:Y:S05]  /*10f40*/  BSYNC B1 ;  /* 0x0000000000017941 */ /* 0x000fea0003800000 */
.L_x_35:
[----:B-----5:R-:W-:Y:S01]  /*10f50*/  LOP3.LUT R2, R2, 0xff, RZ, 0xc0, !PT ;  /* 0x000000ff02027812 */ /* 0x020fe200078ec0ff */
[----:B------:R-:W-:Y:S03]  /*10f60*/  BSSY B1, `(.L_x_37) ;  /* 0x0000013000017945 */ /* 0x000fe60003800000 */
[----:B------:R-:W-:-:S05]  /*10f70*/  F2FP.F16.E4M3.UNPACK_B R2, R2 ;  /* 0x00000002ff02723e */ /* 0x000fca00020006ff */
[----:B------:R-:W-:-:S05]  /*10f80*/  HADD2.F32 R2, -RZ, R2.H0_H0 ;  /* 0x20000002ff027230 */ /* 0x000fca0000004100 */
[----:B------:R-:W-:-:S04]  /*10f90*/  FMUL R2, R2, UR22 ;  /* 0x0000001602027c20 */ /* 0x000fc80008400000 */
[----:B------:R-:W-:-:S05]  /*10fa0*/  FFMA R4, R4, UR15, R2 ;  /* 0x0000000f04047c23 */ /* 0x000fca0008000002 */
[----:B------:R-:W-:-:S05]  /*10fb0*/  F2FP.SATFINITE.E4M3.F32.PACK_AB_MERGE_C R4, RZ, R4, RZ ;  /* 0x00000004ff04723e */ /* 0x000fca00048070ff */
[----:B------:R3:W-:Y:S01]  /*10fc0*/  @!P1 STG.E.U8 desc[UR20][R24.64+0x1], R4 ;  /* 0x0000010418009986 */ /* 0x0007e2000c101114 */
[----:B------:R-:W-:-:S05]  /*10fd0*/  IADD3 R2, P1, R35, 0x8, RZ ;  /* 0x0000000823027810 */ /* 0x000fca0007f3e0ff */
[----:B------:R-:W-:-:S04]  /*10fe0*/  IMAD.X R3, RZ, RZ, R37, P1 ;  /* 0x000000ffff037224 */ /* 0x000fc800008e0625 */
[----:B------:R-:W-:-:S04]  /*10ff0*/  IMAD R3, R3, UR6, RZ ;  /* 0x0000000603037c24 */ /* 0x000fc8000f8e02ff */
[C---:B---3--:R-:W-:Y:S02]  /*11000*/  IMAD R4, R2.reuse, UR7, R3 ;  /* 0x0000000702047c24 */ /* 0x048fe4000f8e0203 */
[----:B------:R-:W-:-:S03]  /*11010*/  IMAD.WIDE.U32 R2, R2, UR6, R38 ;  /* 0x0000000602027c25 */ /* 0x000fc6000f8e0026 */
[----:B------:R-:W-:-:S04]  /*11020*/  IADD3 R2, P1, R2, UR10, RZ ;  /* 0x0000000a02027c10 */ /* 0x000fc8000ff3e0ff */
[--C-:B------:R-:W-:Y:S02]  /*11030*/  IADD3.X R3, R3, UR11, R4.reuse, P1, !PT ;  /* 0x0000000b03037c10 */ /* 0x100fe40008ffe404 */
[----:B------:R-:W-:Y:S02]  /*11040*/  ISETP.GE.AND P1, PT, R34, 0x9, PT ;  /* 0x000000092200780c */ /* 0x000fe40003f26270 */
[----:B------:R-:W-:Y:S02]  /*11050*/  PRMT R4, RZ, 0x7610, R4 ;  /* 0x00007610ff047816 */ /* 0x000fe40000000004 */
[----:B------:R-:W-:-:S13]  /*11060*/  ISETP.LT.OR P2, PT, R0, 0x1, !P1 ;  /* 0x000000010000780c */ /* 0x000fda0004f41670 */
[----:B------:R-:W-:Y:S05]  /*11070*/  @P2 BRA `(.L_x_38) ;  /* 0x0000000000042947 */ /* 0x000fea0003800000 */
[----:B------:R3:W5:Y:S02]  /*11080*/  LDG.E.U8 R4, desc[UR20][R2.64] ;  /* 0x0000001402047981 */ /* 0x000764000c1e1100 */
.L_x_38:
[----:B------:R-:W-:Y:S05]  /*11090*/  BSYNC B1 ;  /* 0x0000000000017941 */ /* 0x000fea0003800000 */
.L_x_37:
        /* <DEDUP_REMOVED lines=10> */
[----:B----4-:R-:W-:Y:S05]  /*11140*/  @P2 BRA `(.L_x_40) ;  /* 0x0000000000042947 */ /* 0x010fea0003800000 */
[----:B------:R4:W5:Y:S02]  /*11150*/  LDG.E.U8 R4, desc[UR20][R2.64+0x1] ;  /* 0x0000011402047981 */ /* 0x000964000c1e1100 */
.L_x_40:
[----:B------:R-:W-:Y:S05]  /*11160*/  BSYNC B1 ;  /* 0x0000000000017941 */ /* 0x000fea0003800000 */
.L_x_39:
[----:B-----5:R-:W-:Y:S01]  /*11170*/  LOP3.LUT R4, R4, 0xff, RZ, 0xc0, !PT ;  /* 0x000000ff04047812 */ /* 0x020fe200078ec0ff */
[----:B------:R-:W-:Y:S01]  /*11180*/  BSSY B1, `(.L_x_41) ;  /* 0x000000b000017945 */ /* 0x000fe20003800000 */
[----:B------:R-:W-:Y:S02]  /*11190*/  ISETP.LT.OR P3, PT, R0, 0x9, !P0 ;  /* 0x000000090000780c */ /* 0x000fe40004761670 */
[----:B------:R-:W-:-:S05]  /*111a0*/  F2FP.F16.E4M3.UNPACK_B R4, R4 ;  /* 0x00000004ff04723e */ /* 0x000fca00020006ff */
[----:B------:R-:W-:-:S05]  /*111b0*/  HADD2.F32 R4, -RZ, R4.H0_H0 ;  /* 0x20000004ff047230 */ /* 0x000fca0000004100 */
[----:B------:R-:W-:-:S04]  /*111c0*/  FMUL R4, R4, UR22 ;  /* 0x0000001604047c20 */ /* 0x000fc80008400000 */
[--C-:B------:R-:W-:Y:S01]  /*111d0*/  FFMA R6, R6, UR15, R4.reuse ;  /* 0x0000000f06067c23 */ /* 0x100fe20008000004 */
[----:B------:R-:W-:-:S04]  /*111e0*/  PRMT R4, RZ, 0x7610, R4 ;  /* 0x00007610ff047816 */ /* 0x000fc80000000004 */
[----:B------:R-:W-:-:S05]  /*111f0*/  F2FP.SATFINITE.E4M3.F32.PACK_AB_MERGE_C R6, RZ, R6, RZ ;  /* 0x00000006ff06723e */ /* 0x000fca00048070ff */
[----:B------:R0:W-:Y:S01]  /*11200*/  @!P2 STG.E.U8 desc[UR20][R26.64+0x1], R6 ;  /* 0x000001061a00a986 */ /* 0x0001e2000c101114 */
[----:B------:R-:W-:Y:S05]  /*11210*/  @P3 BRA `(.L_x_42) ;  /* 0x0000000000043947 */ /* 0x000fea0003800000 */
[----:B------:R0:W5:Y:S02]  /*11220*/  LDG.E.U8 R4, desc[UR20][R32.64+0x8] ;  /* 0x0000081420047981 */ /* 0x000164000c1e1100 */
.L_x_42:
[----:B------:R-:W-:Y:S05]  /*11230*/  BSYNC B1 ;  /* 0x0000000000017941 */ /* 0x000fea0003800000 */
.L_x_41:
        /* <DEDUP_REMOVED lines=12> */
.L_x_44:
[----:B------:R-:W-:Y:S05]  /*11300*/  BSYNC B1 ;  /* 0x0000000000017941 */ /* 0x000fea0003800000 */
.L_x_43:
        /* <DEDUP_REMOVED lines=12> */
.L_x_46:
[----:B------:R-:W-:Y:S05]  /*113d0*/  BSYNC B1 ;  /* 0x0000000000017941 */ /* 0x000fea0003800000 */
.L_x_45:
        /* <DEDUP_REMOVED lines=12> */
.L_x_48:
[----:B------:R-:W-:Y:S05]  /*114a0*/  BSYNC B1 ;  /* 0x0000000000017941 */ /* 0x000fea0003800000 */
.L_x_47:
        /* <DEDUP_REMOVED lines=12> */
.L_x_50:
[----:B------:R-:W-:Y:S05]  /*11570*/  BSYNC B1 ;  /* 0x0000000000017941 */ /* 0x000fea0003800000 */
.L_x_49:
        /* <DEDUP_REMOVED lines=12> */
.L_x_52:
[----:B------:R-:W-:Y:S05]  /*11640*/  BSYNC B1 ;  /* 0x0000000000017941 */ /* 0x000fea0003800000 */
.L_x_51:
        /* <DEDUP_REMOVED lines=12> */
.L_x_54:
[----:B------:R-:W-:Y:S05]  /*11710*/  BSYNC B1 ;  /* 0x0000000000017941 */ /* 0x000fea0003800000 */
.L_x_53:
        /* <DEDUP_REMOVED lines=12> */
.L_x_56:
[----:B------:R-:W-:Y:S05]  /*117e0*/  BSYNC B1 ;  /* 0x0000000000017941 */ /* 0x000fea0003800000 */
.L_x_55:
        /* <DEDUP_REMOVED lines=12> */
.L_x_58:
[----:B------:R-:W-:Y:S05]  /*118b0*/  BSYNC B1 ;  /* 0x0000000000017941 */ /* 0x000fea0003800000 */
.L_x_57:
        /* <DEDUP_REMOVED lines=12> */
.L_x_60:
[----:B------:R-:W-:Y:S05]  /*11980*/  BSYNC B1 ;  /* 0x0000000000017941 */ /* 0x000fea0003800000 */
.L_x_59:
        /* <DEDUP_REMOVED lines=12> */
.L_x_62:
[----:B------:R-:W-:Y:S05]  /*11a50*/  BSYNC B1 ;  /* 0x0000000000017941 */ /* 0x000fea0003800000 */
.L_x_61:
        /* <DEDUP_REMOVED lines=12> */
.L_x_64:
[----:B------:R-:W-:Y:S05]  /*11b20*/  BSYNC B1 ;  /* 0x0000000000017941 */ /* 0x000fea0003800000 */
.L_x_63:
        /* <DEDUP_REMOVED lines=12> */
.L_x_66:
[----:B------:R-:W-:Y:S05]  /*11bf0*/  BSYNC B1 ;  /* 0x0000000000017941 */ /* 0x000fea0003800000 */
.L_x_65:
        /* <DEDUP_REMOVED lines=12> */
.L_x_68:
[----:B------:R-:W-:Y:S05]  /*11cc0*/  BSYNC B1 ;  /* 0x0000000000017941 */ /* 0x000fea0003800000 */
.L_x_67:
        /* <DEDUP_REMOVED lines=12> */
.L_x_70:
[----:B------:R-:W-:Y:S05]  /*11d90*/  BSYNC B1 ;  /* 0x0000000000017941 */ /* 0x000fea0003800000 */
.L_x_69:
        /* <DEDUP_REMOVED lines=12> */
.L_x_72:
[----:B------:R-:W-:Y:S05]  /*11e60*/  BSYNC B1 ;  /* 0x0000000000017941 */ /* 0x000fea0003800000 */
.L_x_71:
        /* <DEDUP_REMOVED lines=12> */
.L_x_74:
[----:B------:R-:W-:Y:S05]  /*11f30*/  BSYNC B1 ;  /* 0x0000000000017941 */ /* 0x000fea0003800000 */
.L_x_73:
        /* <DEDUP_REMOVED lines=12> */
.L_x_76:
[----:B------:R-:W-:Y:S05]  /*12000*/  BSYNC B1 ;  /* 0x0000000000017941 */ /* 0x000fea0003800000 */
.L_x_75:
        /* <DEDUP_REMOVED lines=12> */
.L_x_78:
[----:B------:R-:W-:Y:S05]  /*120d0*/  BSYNC B1 ;  /* 0x0000000000017941 */ /* 0x000fea0003800000 */
.L_x_77:
        /* <DEDUP_REMOVED lines=12> */
.L_x_80:
[----:B------:R-:W-:Y:S05]  /*121a0*/  BSYNC B1 ;  /* 0x0000000000017941 */ /* 0x000fea0003800000 */
.L_x_79:
        /* <DEDUP_REMOVED lines=12> */
.L_x_82:
[----:B------:R-:W-:Y:S05]  /*12270*/  BSYNC B1 ;  /* 0x0000000000017941 */ /* 0x000fea0003800000 */
.L_x_81:
        /* <DEDUP_REMOVED lines=12> */
.L_x_84:
[----:B------:R-:W-:Y:S05]  /*12340*/  BSYNC B1 ;  /* 0x0000000000017941 */ /* 0x000fea0003800000 */
.L_x_83:
        /* <DEDUP_REMOVED lines=12> */
.L_x_86:
[----:B------:R-:W-:Y:S05]  /*12410*/  BSYNC B1 ;  /* 0x0000000000017941 */ /* 0x000fea0003800000 */
.L_x_85:
        /* <DEDUP_REMOVED lines=12> */
.L_x_88:
[----:B------:R-:W-:Y:S05]  /*124e0*/  BSYNC B1 ;  /* 0x0000000000017941 */ /* 0x000fea0003800000 */
.L_x_87:
        /* <DEDUP_REMOVED lines=12> */
.L_x_90:
[----:B------:R-:W-:Y:S05]  /*125b0*/  BSYNC B1 ;  /* 0x0000000000017941 */ /* 0x000fea0003800000 */
.L_x_89:
        /* <DEDUP_REMOVED lines=12> */
.L_x_92:
[----:B------:R-:W-:Y:S05]  /*12680*/  BSYNC B1 ;  /* 0x0000000000017941 */ /* 0x000fea0003800000 */
.L_x_91:
        /* <DEDUP_REMOVED lines=12> */
.L_x_94:
[----:B------:R-:W-:Y:S05]  /*12750*/  BSYNC B1 ;  /* 0x0000000000017941 */ /* 0x000fea0003800000 */
.L_x_93:
        /* <DEDUP_REMOVED lines=12> */
.L_x_96:
[----:B------:R-:W-:Y:S05]  /*12820*/  BSYNC B1 ;  /* 0x0000000000017941 */ /* 0x000fea0003800000 */
.L_x_95:
        /* <DEDUP_REMOVED lines=12> */
.L_x_98:
[----:B------:R-:W-:Y:S05]  /*128f0*/  BSYNC B1 ;  /* 0x0000000000017941 */ /* 0x000fea0003800000 */
.L_x_97:
        /* <DEDUP_REMOVED lines=12> */
.L_x_100:
[----:B------:R-:W-:Y:S05]  /*129c0*/  BSYNC B1 ;  /* 0x0000000000017941 */ /* 0x000fea0003800000 */
.L_x_99:
        /* <DEDUP_REMOVED lines=12> */
.L_x_102:
[----:B------:R-:W-:Y:S05]  /*12a90*/  BSYNC B1 ;  /* 0x0000000000017941 */ /* 0x000fea0003800000 */
.L_x_101:
        /* <DEDUP_REMOVED lines=12> */
.L_x_104:
[----:B------:R-:W-:Y:S05]  /*12b60*/  BSYNC B1 ;  /* 0x0000000000017941 */ /* 0x000fea0003800000 */
.L_x_103:
        /* <DEDUP_REMOVED lines=12> */
.L_x_106:
[----:B------:R-:W-:Y:S05]  /*12c30*/  BSYNC B1 ;  /* 0x0000000000017941 */ /* 0x000fea0003800000 */
.L_x_105:
        /* <DEDUP_REMOVED lines=12> */
.L_x_108:
[----:B------:R-:W-:Y:S05]  /*12d00*/  BSYNC B1 ;  /* 0x0000000000017941 */ /* 0x000fea0003800000 */
.L_x_107:
        /* <DEDUP_REMOVED lines=12> */
.L_x_110:
[----:B------:R-:W-:Y:S05]  /*12dd0*/  BSYNC B1 ;  /* 0x0000000000017941 */ /* 0x000fea0003800000 */
.L_x_109:
        /* <DEDUP_REMOVED lines=12> */
.L_x_112:
[----:B------:R-:W-:Y:S05]  /*12ea0*/  BSYNC B1 ;  /* 0x0000000000017941 */ /* 0x000fea0003800000 */
.L_x_111:
        /* <DEDUP_REMOVED lines=12> */
.L_x_114:
[----:B------:R-:W-:Y:S05]  /*12f70*/  BSYNC B1 ;  /* 0x0000000000017941 */ /* 0x000fea0003800000 */
.L_x_113:
[----:B-----5:R-:W-:Y:S01]  /*12f80*/  LOP3.LUT R4, R4, 0xff, RZ, 0xc0, !PT ;  /* 0x000000ff04047812 */ /* 0x020fe200078ec0ff */
[----:B------:R-:W-:Y:S01]  /*12f90*/  BSSY B1, `(.L_x_115) ;  /* 0x000000b000017945 */ /* 0x000fe20003800000 */
[----:B------:R-:W-:Y:S02]  /*12fa0*/  ISETP.LT.OR P2, PT, R0, 0x52, !P0 ;  /* 0x000000520000780c */ /* 0x000fe40004741670 */
[----:B------:R-:W-:-:S05]  /*12fb0*/  F2FP.F16.E4M3.UNPACK_B R4, R4 ;  /* 0x00000004ff04723e */ /* 0x000fca00020006ff */
[----:B------:R-:W-:-:S05]  /*12fc0*/  HADD2.F32 R4, -RZ, R4.H0_H0 ;  /* 0x20000004ff047230 */ /* 0x000fca0000004100 */
[----:B------:R-:W-:-:S04]  /*12fd0*/  FMUL R4, R4, UR22 ;  /* 0x0000001604047c20 */ /* 0x000fc80008400000 */
[----:B------:R-:W-:-:S05]  /*12fe0*/  FFMA R4, R171, UR15, R4 ;  /* 0x0000000fab047c23 */ /* 0x000fca0008000004 */
[----:B------:R-:W-:Y:S02]  /*12ff0*/  F2FP.SATFINITE.E4M3.F32.PACK_AB_MERGE_C R5, RZ, R4, RZ ;  /* 0x00000004ff05723e */ /* 0x000fe400048070ff */
[----:B------:R-:W-:-:S03]  /*13000*/  PRMT R4, RZ, 0x7610, R4 ;  /* 0x00007610ff047816 */ /* 0x000fc60000000004 */
[----:B------:R0:W-:Y:S01]  /*13010*/  @!P3 STG.E.U8 desc[UR20][R24.64+0x50], R5 ;  /* 0x000050051800b986 */ /* 0x0001e2000c101114 */
[----:B------:R-:W-:Y:S05]  /*13020*/  @P2 BRA `(.L_x_116) ;  /* 0x0000000000042947 */ /* 0x000fea0003800000 */
[----:B------:R0:W5:Y:S02]  /*13030*/  LDG.E.U8 R4, desc[UR20][R32.64+0x51] ;  /* 0x0000511420047981 */ /* 0x000164000c1e1100 */
.L_x_116:
[----:B------:R-:W-:Y:S05]  /*13040*/  BSYNC B1 ;  /* 0x0000000000017941 */ /* 0x000fea0003800000 */
.L_x_115:
[----:B-----5:R-:W-:Y:S01]  /*13050*/  LOP3.LUT R4, R4, 0xff, RZ, 0xc0, !PT ;  /* 0x000000ff04047812 */ /* 0x020fe200078ec0ff */
[----:B------:R-:W-:Y:S01]  /*13060*/  BSSY B1, `(.L_x_117) ;  /* 0x000000b000017945 */ /* 0x000fe20003800000 */
[----:B------:R-:W-:Y:S02]  /*13070*/  ISETP.LT.OR P3, PT, R0, 0x51, !P1 ;  /* 0x000000510000780c */ /* 0x000fe40004f61670 */
[----:B------:R-:W-:-:S05]  /*13080*/  F2FP.F16.E4M3.UNPACK_B R4, R4 ;  /* 0x00000004ff04723e */ /* 0x000fca00020006ff */
[----:B------:R-:W-:-:S05]  /*13090*/  HADD2.F32 R4, -RZ, R4.H0_H0 ;  /* 0x20000004ff047230 */ /* 0x000fca0000004100 */
[----:B------:R-:W-:-:S04]  /*130a0*/  FMUL R4, R4, UR22 ;  /* 0x0000001604047c20 */ /* 0x000fc80008400000 */
[----:B------:R-:W-:-:S05]  /*130b0*/  FFMA R4, R172, UR15, R4 ;  /* 0x0000000fac047c23 */ /* 0x000fca0008000004 */
[----:B0-----:R-:W-:Y:S02]  /*130c0*/  F2FP.SATFINITE.E4M3.F32.PACK_AB_MERGE_C R5, RZ, R4, RZ ;  /* 0x00000004ff05723e */ /* 0x001fe400048070ff */
[----:B------:R-:W-:-:S03]  /*130d0*/  PRMT R4, RZ, 0x7610, R4 ;  /* 0x00007610ff047816 */ /* 0x000fc60000000004 */
[----:B------:R0:W-:Y:S01]  /*130e0*/  @!P2 STG.E.U8 desc[UR20][R24.64+0x51], R5 ;  /* 0x000051051800a986 */ /* 0x0001e2000c101114 */
[----:B------:R-:W-:Y:S05]  /*130f0*/  @P3 BRA `(.L_x_118) ;  /* 0x0000000000043947 */ /* 0x000fea0003800000 */
[----:B------:R0:W5:Y:S02]  /*13100*/  LDG.E.U8 R4, desc[UR20][R2.64+0x50] ;  /* 0x0000501402047981 */ /* 0x000164000c1e1100 */
.L_x_118:
[----:B------:R-:W-:Y:S05]  /*13110*/  BSYNC B1 ;  /* 0x0000000000017941 */ /* 0x000fea0003800000 */
.L_x_117:
        /* <DEDUP_REMOVED lines=12> */
.L_x_120:
[----:B------:R-:W-:Y:S05]  /*131e0*/  BSYNC B1 ;  /* 0x0000000000017941 */ /* 0x000fea0003800000 */
.L_x_119:
[----:B-----5:R-:W-:Y:S01]  /*131f0*/  LOP3.LUT R4, R4, 0xff, RZ, 0xc0, !PT ;  /* 0x000000ff04047812 */ /* 0x020fe200078ec0ff */
[----:B------:R-:W-:Y:S01]  /*13200*/  BSSY B1, `(.L_x_121) ;  /* 0x000000b000017945 */ /* 0x000fe20003800000 */
[----:B------:R-:W-:Y:S02]  /*13210*/  ISETP.LT.OR P3, PT, R0, 0x59, !P0 ;  /* 0x000000590000780c */ /* 0x000fe40004761670 */
[----:B------:R-:W-:-:S05]  /*13220*/  F2FP.F16.E4M3.UNPACK_B R4, R4 ;  /* 0x00000004ff04723e */ /* 0x000fca00020006ff */
[----:B------:R-:W-:-:S05]  /*13230*/  HADD2.F32 R4, -RZ, R4.H0_H0 ;  /* 0x20000004ff047230 */ /* 0x000fca0000004100 */
[----:B0-----:R-:W-:Y:S01]  /*13240*/  FMUL R5, R4, UR22 ;  /* 0x0000001604057c20 */ /* 0x001fe20008400000 */
[----:B------:R-:W-:-:S03]  /*13250*/  PRMT R4, RZ, 0x7610, R4 ;  /* 0x00007610ff047816 */ /* 0x000fc60000000004 */
[----:B------:R-:W-:-:S05]  /*13260*/  FFMA R5, R174, UR15, R5 ;  /* 0x0000000fae057c23 */ /* 0x000fca0008000005 */
[----:B------:R-:W-:-:S05]  /*13270*/  F2FP.SATFINITE.E4M3.F32.PACK_AB_MERGE_C R5, RZ, R5, RZ ;  /* 0x00000005ff05723e */ /* 0x000fca00048070ff */
[----:B------:R0:W-:Y:S01]  /*13280*/  @!P2 STG.E.U8 desc[UR20][R26.64+0x51], R5 ;  /* 0x000051051a00a986 */ /* 0x0001e2000c101114 */
[----:B------:R-:W-:Y:S05]  /*13290*/  @P3 BRA `(.L_x_122) ;  /* 0x0000000000043947 */ /* 0x000fea0003800000 */
[----:B------:R0:W5:Y:S02]  /*132a0*/  LDG.E.U8 R4, desc[UR20][R32.64+0x58] ;  /* 0x0000581420047981 */ /* 0x000164000c1e1100 */
.L_x_122:
[----:B------:R-:W-:Y:S05]  /*132b0*/  BSYNC B1 ;  /* 0x0000000000017941 */ /* 0x000fea0003800000 */
.L_x_121:
        /* <DEDUP_REMOVED lines=12> */
.L_x_124:
[----:B------:R-:W-:Y:S05]  /*13380*/  BSYNC B1 ;  /* 0x0000000000017941 */ /* 0x000fea0003800000 */
.L_x_123:
        /* <DEDUP_REMOVED lines=12> */
.L_x_126:
[----:B------:R-:W-:Y:S05]  /*13450*/  BSYNC B1 ;  /* 0x0000000000017941 */ /* 0x000fea0003800000 */
.L_x_125:
        /* <DEDUP_REMOVED lines=12> */
.L_x_128:
[----:B------:R-:W-:Y:S05]  /*13520*/  BSYNC B1 ;  /* 0x0000000000017941 */ /* 0x000fea0003800000 */
.L_x_127:
        /* <DEDUP_REMOVED lines=12> */
.L_x_130:
[----:B------:R-:W-:Y:S05]  /*135f0*/  BSYNC B1 ;  /* 0x0000000000017941 */ /* 0x000fea0003800000 */
.L_x_129:
        /* <DEDUP_REMOVED lines=12> */
.L_x_132:
[----:B------:R-:W-:Y:S05]  /*136c0*/  BSYNC B1 ;  /* 0x0000000000017941 */ /* 0x000fea0003800000 */
.L_x_131:
        /* <DEDUP_REMOVED lines=12> */
.L_x_134:
[----:B------:R-:W-:Y:S05]  /*13790*/  BSYNC B1 ;  /* 0x0000000000017941 */ /* 0x000fea0003800000 */
.L_x_133:
        /* <DEDUP_REMOVED lines=12> */
.L_x_136:
[----:B------:R-:W-:Y:S05]  /*13860*/  BSYNC B1 ;  /* 0x0000000000017941 */ /* 0x000fea0003800000 */
.L_x_135:
        /* <DEDUP_REMOVED lines=12> */
.L_x_138:
[----:B------:R-:W-:Y:S05]  /*13930*/  BSYNC B1 ;  /* 0x0000000000017941 */ /* 0x000fea0003800000 */
.L_x_137:
        /* <DEDUP_REMOVED lines=12> */
.L_x_140:
[----:B------:R-:W-:Y:S05]  /*13a00*/  BSYNC B1 ;  /* 0x0000000000017941 */ /* 0x000fea0003800000 */
.L_x_139:
        /* <DEDUP_REMOVED lines=12> */
.L_x_142:
[----:B------:R-:W-:Y:S05]  /*13ad0*/  BSYNC B1 ;  /* 0x0000000000017941 */ /* 0x000fea0003800000 */
.L_x_141:
        /* <DEDUP_REMOVED lines=12> */
.L_x_144:
[----:B------:R-:W-:Y:S05]  /*13ba0*/  BSYNC B1 ;  /* 0x0000000000017941 */ /* 0x000fea0003800000 */
.L_x_143:
        /* <DEDUP_REMOVED lines=12> */
.L_x_146:
[----:B------:R-:W-:Y:S05]  /*13c70*/  BSYNC B1 ;  /* 0x0000000000017941 */ /* 0x000fea0003800000 */
.L_x_145:
        /* <DEDUP_REMOVED lines=12> */
.L_x_148:
[----:B------:R-:W-:Y:S05]  /*13d40*/  BSYNC B1 ;  /* 0x0000000000017941 */ /* 0x000fea0003800000 */
.L_x_147:
        /* <DEDUP_REMOVED lines=12> */
.L_x_150:
[----:B------:R-:W-:Y:S05]  /*13e10*/  BSYNC B1 ;  /* 0x0000000000017941 */ /* 0x000fea0003800000 */
.L_x_149:
        /* <DEDUP_REMOVED lines=12> */
.L_x_152:
[----:B------:R-:W-:Y:S05]  /*13ee0*/  BSYNC B1 ;  /* 0x0000000000017941 */ /* 0x000fea0003800000 */
.L_x_151:
        /* <DEDUP_REMOVED lines=12> */
.L_x_154:
[----:B------:R-:W-:Y:S05]  /*13fb0*/  BSYNC B1 ;  /* 0x0000000000017941 */ /* 0x000fea0003800000 */
.L_x_153:
        /* <DEDUP_REMOVED lines=12> */
.L_x_156:
[----:B------:R-:W-:Y:S05]  /*14080*/  BSYNC B1 ;  /* 0x0000000000017941 */ /* 0x000fea0003800000 */
.L_x_155:
        /* <DEDUP_REMOVED lines=12> */
.L_x_158:
[----:B------:R-:W-:Y:S05]  /*14150*/  BSYNC B1 ;  /* 0x0000000000017941 */ /* 0x000fea0003800000 */
.L_x_157:
        /* <DEDUP_REMOVED lines=12> */
.L_x_160:
[----:B------:R-:W-:Y:S05]  /*14220*/  BSYNC B1 ;  /* 0x0000000000017941 */ /* 0x000fea0003800000 */
.L_x_159:
        /* <DEDUP_REMOVED lines=12> */
.L_x_162:
[----:B------:R-:W-:Y:S05]  /*142f0*/  BSYNC B1 ;  /* 0x0000000000017941 */ /* 0x000fea0003800000 */
.L_x_161:
        /* <DEDUP_REMOVED lines=12> */
.L_x_164:
[----:B------:R-:W-:Y:S05]  /*143c0*/  BSYNC B1 ;  /* 0x0000000000017941 */ /* 0x000fea0003800000 */
.L_x_163:
        /* <DEDUP_REMOVED lines=12> */
.L_x_166:
[----:B------:R-:W-:Y:S05]  /*14490*/  BSYNC B1 ;  /* 0x0000000000017941 */ /* 0x000fea0003800000 */
.L_x_165:
        /* <DEDUP_REMOVED lines=12> */
.L_x_168:
[----:B------:R-:W-:Y:S05]  /*14560*/  BSYNC B1 ;  /* 0x0000000000017941 */ /* 0x000fea0003800000 */
.L_x_167:
        /* <DEDUP_REMOVED lines=12> */
.L_x_170:
[----:B------:R-:W-:Y:S05]  /*14630*/  BSYNC B1 ;  /* 0x0000000000017941 */ /* 0x000fea0003800000 */
.L_x_169:
        /* <DEDUP_REMOVED lines=12> */
.L_x_172:
[----:B------:R-:W-:Y:S05]  /*14700*/  BSYNC B1 ;  /* 0x0000000000017941 */ /* 0x000fea0003800000 */
.L_x_171:
        /* <DEDUP_REMOVED lines=12> */
.L_x_174:
[----:B------:R-:W-:Y:S05]  /*147d0*/  BSYNC B1 ;  /* 0x0000000000017941 */ /* 0x000fea0003800000 */
.L_x_173:
        /* <DEDUP_REMOVED lines=12> */
.L_x_176:
[----:B------:R-:W-:Y:S05]  /*148a0*/  BSYNC B1 ;  /* 0x0000000000017941 */ /* 0x000fea0003800000 */
.L_x_175:
        /* <DEDUP_REMOVED lines=12> */
.L_x_178:
[----:B------:R-:W-:Y:S05]  /*14970*/  BSYNC B1 ;  /* 0x0000000000017941 */ /* 0x000fea0003800000 */
.L_x_177:
        /* <DEDUP_REMOVED lines=12> */
.L_x_180:
[----:B------:R-:W-:Y:S05]  /*14a40*/  BSYNC B1 ;  /* 0x0000000000017941 */ /* 0x000fea0003800000 */
.L_x_179:
        /* <DEDUP_REMOVED lines=12> */
.L_x_182:
[----:B------:R-:W-:Y:S05]  /*14b10*/  BSYNC B1 ;  /* 0x0000000000017941 */ /* 0x000fea0003800000 */
.L_x_181:
        /* <DEDUP_REMOVED lines=12> */
.L_x_184:
[----:B------:R-:W-:Y:S05]  /*14be0*/  BSYNC B1 ;  /* 0x0000000000017941 */ /* 0x000fea0003800000 */
.L_x_183:
        /* <DEDUP_REMOVED lines=12> */
.L_x_186:
[----:B------:R-:W-:Y:S05]  /*14cb0*/  BSYNC B1 ;  /* 0x0000000000017941 */ /* 0x000fea0003800000 */
.L_x_185:
        /* <DEDUP_REMOVED lines=12> */
.L_x_188:
[----:B------:R-:W-:Y:S05]  /*14d80*/  BSYNC B1 ;  /* 0x0000000000017941 */ /* 0x000fea0003800000 */
.L_x_187:
        /* <DEDUP_REMOVED lines=12> */
.L_x_190:
[----:B------:R-:W-:Y:S05]  /*14e50*/  BSYNC B1 ;  /* 0x0000000000017941 */ /* 0x000fea0003800000 */
.L_x_189:
        /* <DEDUP_REMOVED lines=12> */
.L_x_192:
[----:B------:R-:W-:Y:S05]  /*14f20*/  BSYNC B1 ;  /* 0x0000000000017941 */ /* 0x000fea0003800000 */
.L_x_191:
        /* <DEDUP_REMOVED lines=12> */
.L_x_194:
[----:B------:R-:W-:Y:S05]  /*14ff0*/  BSYNC B1 ;  /* 0x0000000000017941 */ /* 0x000fea0003800000 */
.L_x_193:
        /* <DEDUP_REMOVED lines=12> */
.L_x_196:
[----:B------:R-:W-:Y:S05]  /*150c0*/  BSYNC B1 ;  /* 0x0000000000017941 */ /* 0x000fea0003800000 */
.L_x_195:
        /* <DEDUP_REMOVED lines=12> */
.L_x_198:
[----:B------:R-:W-:Y:S05]  /*15190*/  BSYNC B1 ;  /* 0x0000000000017941 */ /* 0x000fea0003800000 */
.L_x_197:
        /* <DEDUP_REMOVED lines=12> */
.L_x_200:
[----:B------:R-:W-:Y:S05]  /*15260*/  BSYNC B1 ;  /* 0x0000000000017941 */ /* 0x000fea0003800000 */
.L_x_199:
        /* <DEDUP_REMOVED lines=12> */
.L_x_202:
[----:B------:R-:W-:Y:S05]  /*15330*/  BSYNC B1 ;  /* 0x0000000000017941 */ /* 0x000fea0003800000 */
.L_x_201:
        /* <DEDUP_REMOVED lines=12> */
.L_x_204:
[----:B------:R-:W-:Y:S05]  /*15400*/  BSYNC B1 ;  /* 0x0000000000017941 */ /* 0x000fea0003800000 */
.L_x_203:
        /* <DEDUP_REMOVED lines=12> */
.L_x_206:
[----:B------:R-:W-:Y:S05]  /*154d0*/  BSYNC B1 ;  /* 0x0000000000017941 */ /* 0x000fea0003800000 */
.L_x_205:
        /* <DEDUP_REMOVED lines=12> */
.L_x_208:
[----:B------:R-:W-:Y:S05]  /*155a0*/  BSYNC B1 ;  /* 0x0000000000017941 */ /* 0x000fea0003800000 */
.L_x_207:
        /* <DEDUP_REMOVED lines=12> */
.L_x_210:
[----:B------:R-:W-:Y:S05]  /*15670*/  BSYNC B1 ;  /* 0x0000000000017941 */ /* 0x000fea0003800000 */
.L_x_209:
        /* <DEDUP_REMOVED lines=12> */
.L_x_212:
[----:B------:R-:W-:Y:S05]  /*15740*/  BSYNC B1 ;  /* 0x0000000000017941 */ /* 0x000fea0003800000 */
.L_x_211:
        /* <DEDUP_REMOVED lines=12> */
.L_x_214:
[----:B------:R-:W-:Y:S05]  /*15810*/  BSYNC B1 ;  /* 0x0000000000017941 */ /* 0x000fea0003800000 */
.L_x_213:
        /* <DEDUP_REMOVED lines=12> */
.L_x_216:
[----:B------:R-:W-:Y:S05]  /*158e0*/  BSYNC B1 ;  /* 0x0000000000017941 */ /* 0x000fea0003800000 */
.L_x_215:
        /* <DEDUP_REMOVED lines=12> */
.L_x_218:
[----:B------:R-:W-:Y:S05]  /*159b0*/  BSYNC B1 ;  /* 0x0000000000017941 */ /* 0x000fea0003800000 */
.L_x_217:
        /* <DEDUP_REMOVED lines=12> */
.L_x_220:
[----:B------:R-:W-:Y:S05]  /*15a80*/  BSYNC B1 ;  /* 0x0000000000017941 */ /* 0x000fea0003800000 */
.L_x_219:
        /* <DEDUP_REMOVED lines=12> */
.L_x_222:
[----:B------:R-:W-:Y:S05]  /*15b50*/  BSYNC B1 ;  /* 0x0000000000017941 */ /* 0x000fea0003800000 */
.L_x_221:
        /* <DEDUP_REMOVED lines=12> */
.L_x_224:
[----:B------:R-:W-:Y:S05]  /*15c20*/  BSYNC B1 ;  /* 0x0000000000017941 */ /* 0x000fea0003800000 */
.L_x_223:
        /* <DEDUP_REMOVED lines=12> */
.L_x_226:
[----:B------:R-:W-:Y:S05]  /*15cf0*/  BSYNC B1 ;  /* 0x0000000000017941 */ /* 0x000fea0003800000 */
.L_x_225:
        /* <DEDUP_REMOVED lines=12> */
.L_x_228:
[----:B------:R-:W-:Y:S05]  /*15dc0*/  BSYNC B1 ;  /* 0x0000000000017941 */ /* 0x000fea0003800000 */
.L_x_227:
        /* <DEDUP_REMOVED lines=12> */
.L_x_230:
[----:B------:R-:W-:Y:S05]  /*15e90*/  BSYNC B1 ;  /* 0x0000000000017941 */ /* 0x000fea0003800000 */
.L_x_229:
        /* <DEDUP_REMOVED lines=12> */
.L_x_232:
[----:B------:R-:W-:Y:S05]  /*15f60*/  BSYNC B1 ;  /* 0x0000000000017941 */ /* 0x000fea0003800000 */
.L_x_231:
        /* <DEDUP_REMOVED lines=12> */
.L_x_234:
[----:B------:R-:W-:Y:S05]  /*16030*/  BSYNC B1 ;  /* 0x0000000000017941 */ /* 0x000fea0003800000 */
.L_x_233:
        /* <DEDUP_REMOVED lines=12> */
.L_x_236:
[----:B------:R-:W-:Y:S05]  /*16100*/  BSYNC B1 ;  /* 0x0000000000017941 */ /* 0x000fea0003800000 */
.L_x_235:
        /* <DEDUP_REMOVED lines=12> */
.L_x_238:
[----:B------:R-:W-:Y:S05]  /*161d0*/  BSYNC B1 ;  /* 0x0000000000017941 */ /* 0x000fea0003800000 */
.L_x_237:
        /* <DEDUP_REMOVED lines=12> */
.L_x_240:
[----:B------:R-:W-:Y:S05]  /*162a0*/  BSYNC B1 ;  /* 0x0000000000017941 */ /* 0x000fea0003800000 */
.L_x_239:
        /* <DEDUP_REMOVED lines=12> */
.L_x_242:
[----:B------:R-:W-:Y:S05]  /*16370*/  BSYNC B1 ;  /* 0x0000000000017941 */ /* 0x000fea0003800000 */
.L_x_241:
        /* <DEDUP_REMOVED lines=12> */
.L_x_244:
[----:B------:R-:W-:Y:S05]  /*16440*/  BSYNC B1 ;  /* 0x0000000000017941 */ /* 0x000fea0003800000 */
.L_x_243:
        /* <DEDUP_REMOVED lines=12> */
.L_x_246:
[----:B------:R-:W-:Y:S05]  /*16510*/  BSYNC B1 ;  /* 0x0000000000017941 */ /* 0x000fea0003800000 */
.L_x_245:
        /* <DEDUP_REMOVED lines=12> */
.L_x_248:
[----:B------:R-:W-:Y:S05]  /*165e0*/  BSYNC B1 ;  /* 0x0000000000017941 */ /* 0x000fea0003800000 */
.L_x_247:
[----:B0-----:R-:W2:Y:S01]  /*165f0*/  LDL.LU R5, [R1+0x200] ;  /* 0x0002000001057983 */ /* 0x001ea20000300800 */
[----:B-----5:R-:W-:Y:S01]  /*16600*/  LOP3.LUT R4, R4, 0xff, RZ, 0xc0, !PT ;  /* 0x000000ff04047812 */ /* 0x020fe200078ec0ff */
[----:B------:R-:W-:Y:S01]  /*16610*/  BSSY B1, `(.L_x_249) ;  /* 0x000000b000017945 */ /* 0x000fe20003800000 */
[----:B------:R-:W-:Y:S02]  /*16620*/  ISETP.LT.OR P3, PT, R0, 0xd9, !P0 ;  /* 0x000000d90000780c */ /* 0x000fe40004761670 */
[----:B------:R-:W-:-:S05]  /*16630*/  F2FP.F16.E4M3.UNPACK_B R4, R4 ;  /* 0x00000004ff04723e */ /* 0x000fca00020006ff */
[----:B------:R-:W-:-:S05]  /*16640*/  HADD2.F32 R4, -RZ, R4.H0_H0 ;  /* 0x20000004ff047230 */ /* 0x000fca0000004100 */
[----:B------:R-:W-:-:S04]  /*16650*/  FMUL R4, R4, UR22 ;  /* 0x0000001604047c20 */ /* 0x000fc80008400000 */
[----:B--2---:R-:W-:-:S05]  /*16660*/  FFMA R4, R5, UR15, R4 ;  /* 0x0000000f05047c23 */ /* 0x004fca0008000004 */
[----:B------:R-:W-:Y:S02]  /*16670*/  F2FP.SATFINITE.E4M3.F32.PACK_AB_MERGE_C R5, RZ, R4, RZ ;  /* 0x00000004ff05723e */ /* 0x000fe400048070ff */
[----:B------:R-:W-:-:S03]  /*16680*/  PRMT R4, RZ, 0x7610, R4 ;  /* 0x00007610ff047816 */ /* 0x000fc60000000004 */
[----:B------:R0:W-:Y:S01]  /*16690*/  @!P2 STG.E.U8 desc[UR20][R26.64+0xd1], R5 ;  /* 0x0000d1051a00a986 */ /* 0x0001e2000c101114 */
[----:B------:R-:W-:Y:S05]  /*166a0*/  @P3 BRA `(.L_x_250) ;  /* 0x0000000000043947 */ /* 0x000fea0003800000 */
[----:B------:R2:W5:Y:S02]  /*166b0*/  LDG.E.U8 R4, desc[UR20][R32.64+0xd8] ;  /* 0x0000d81420047981 */ /* 0x000564000c1e1100 */
.L_x_250:
[----:B------:R-:W-:Y:S05]  /*166c0*/  BSYNC B1 ;  /* 0x0000000000017941 */ /* 0x000fea0003800000 */
.L_x_249:
[----:B0-----:R-:W3:Y:S01]  /*166d0*/  LDL.LU R5, [R1+0x204] ;  /* 0x0002040001057983 */ /* 0x001ee20000300800 */
[----:B-----5:R-:W-:Y:S01]  /*166e0*/  LOP3.LUT R4, R4, 0xff, RZ, 0xc0, !PT ;  /* 0x000000ff04047812 */ /* 0x020fe200078ec0ff */
[----:B------:R-:W-:Y:S01]  /*166f0*/  BSSY B1, `(.L_x_251) ;  /* 0x000000b000017945 */ /* 0x000fe20003800000 */
[----:B------:R-:W-:Y:S02]  /*16700*/  ISETP.LT.OR P2, PT, R0, 0xda, !P0 ;  /* 0x000000da0000780c */ /* 0x000fe40004741670 */
[----:B------:R-:W-:-:S05]  /*16710*/  F2FP.F16.E4M3.UNPACK_B R4, R4 ;  /* 0x00000004ff04723e */ /* 0x000fca00020006ff */
[----:B------:R-:W-:-:S05]  /*16720*/  HADD2.F32 R4, -RZ, R4.H0_H0 ;  /* 0x20000004ff047230 */ /* 0x000fca0000004100 */
[----:B------:R-:W-:-:S04]  /*16730*/  FMUL R4, R4, UR22 ;  /* 0x0000001604047c20 */ /* 0x000fc80008400000 */
[----:B---3--:R-:W-:-:S05]  /*16740*/  FFMA R4, R5, UR15, R4 ;  /* 0x0000000f05047c23 */ /* 0x008fca0008000004 */
[----:B------:R-:W-:Y:S02]  /*16750*/  F2FP.SATFINITE.E4M3.F32.PACK_AB_MERGE_C R5, RZ, R4, RZ ;  /* 0x00000004ff05723e */ /* 0x000fe400048070ff */
[----:B------:R-:W-:-:S03]  /*16760*/  PRMT R4, RZ, 0x7610, R4 ;  /* 0x00007610ff047816 */ /* 0x000fc60000000004 */
[----:B------:R0:W-:Y:S01]  /*16770*/  @!P3 STG.E.U8 desc[UR20][R24.64+0xd8], R5 ;  /* 0x0000d8051800b986 */ /* 0x0001e2000c101114 */
[----:B------:R-:W-:Y:S05]  /*16780*/  @P2 BRA `(.L_x_252) ;  /* 0x0000000000042947 */ /* 0x000fea0003800000 */
[----:B------:R3:W5:Y:S02]  /*16790*/  LDG.E.U8 R4, desc[UR20][R32.64+0xd9] ;  /* 0x0000d91420047981 */ /* 0x000764000c1e1100 */
.L_x_252:
[----:B------:R-:W-:Y:S05]  /*167a0*/  BSYNC B1 ;  /* 0x0000000000017941 */ /* 0x000fea0003800000 */
.L_x_251:
        /* <DEDUP_REMOVED lines=13> */
.L_x_254:
[----:B------:R-:W-:Y:S05]  /*16880*/  BSYNC B1 ;  /* 0x0000000000017941 */ /* 0x000fea0003800000 */
.L_x_253:
        /* <DEDUP_REMOVED lines=13> */
.L_x_256:
[----:B------:R-:W-:Y:S05]  /*16960*/  BSYNC B1 ;  /* 0x0000000000017941 */ /* 0x000fea0003800000 */
.L_x_255:
        /* <DEDUP_REMOVED lines=13> */
.L_x_258:
[----:B------:R-:W-:Y:S05]  /*16a40*/  BSYNC B1 ;  /* 0x0000000000017941 */ /* 0x000fea0003800000 */
.L_x_257:
        /* <DEDUP_REMOVED lines=13> */
.L_x_260:
[----:B------:R-:W-:Y:S05]  /*16b20*/  BSYNC B1 ;  /* 0x0000000000017941 */ /* 0x000fea0003800000 */
.L_x_259:
        /* <DEDUP_REMOVED lines=13> */
.L_x_262:
[----:B------:R-:W-:Y:S05]  /*16c00*/  BSYNC B1 ;  /* 0x0000000000017941 */ /* 0x000fea0003800000 */
.L_x_261:
        /* <DEDUP_REMOVED lines=13> */
.L_x_264:
[----:B------:R-:W-:Y:S05]  /*16ce0*/  BSYNC B1 ;  /* 0x0000000000017941 */ /* 0x000fea0003800000 */
.L_x_263:
        /* <DEDUP_REMOVED lines=13> */
.L_x_266:
[----:B------:R-:W-:Y:S05]  /*16dc0*/  BSYNC B1 ;  /* 0x0000000000017941 */ /* 0x000fea0003800000 */
.L_x_265:
        /* <DEDUP_REMOVED lines=13> */
.L_x_268:
[----:B------:R-:W-:Y:S05]  /*16ea0*/  BSYNC B1 ;  /* 0x0000000000017941 */ /* 0x000fea0003800000 */
.L_x_267:
        /* <DEDUP_REMOVED lines=13> */
.L_x_270:
[----:B------:R-:W-:Y:S05]  /*16f80*/  BSYNC B1 ;  /* 0x0000000000017941 */ /* 0x000fea0003800000 */
.L_x_269:
        /* <DEDUP_REMOVED lines=13> */
.L_x_272:
[----:B------:R-:W-:Y:S05]  /*17060*/  BSYNC B1 ;  /* 0x0000000000017941 */ /* 0x000fea0003800000 */
.L_x_271:
        /* <DEDUP_REMOVED lines=13> */
.L_x_274:
[----:B------:R-:W-:Y:S05]  /*17140*/  BSYNC B1 ;  /* 0x0000000000017941 */ /* 0x000fea0003800000 */
.L_x_273:
        /* <DEDUP_REMOVED lines=13> */
.L_x_276:
[----:B------:R-:W-:Y:S05]  /*17220*/  BSYNC B1 ;  /* 0x0000000000017941 */ /* 0x000fea0003800000 */
.L_x_275:
        /* <DEDUP_REMOVED lines=13> */
.L_x_278:
[----:B------:R-:W-:Y:S05]  /*17300*/  BSYNC B1 ;  /* 0x0000000000017941 */ /* 0x000fea0003800000 */
.L_x_277:
        /* <DEDUP_REMOVED lines=13> */
.L_x_280:
[----:B------:R-:W-:Y:S05]  /*173e0*/  BSYNC B1 ;  /* 0x0000000000017941 */ /* 0x000fea0003800000 */
.L_x_279:
        /* <DEDUP_REMOVED lines=13> */
.L_x_282:
[----:B------:R-:W-:Y:S05]  /*174c0*/  BSYNC B1 ;  /* 0x0000000000017941 */ /* 0x000fea0003800000 */
.L_x_281:
        /* <DEDUP_REMOVED lines=13> */
.L_x_284:
[----:B------:R-:W-:Y:S05]  /*175a0*/  BSYNC B1 ;  /* 0x0000000000017941 */ /* 0x000fea0003800000 */
.L_x_283:
        /* <DEDUP_REMOVED lines=13> */
.L_x_286:
[----:B------:R-:W-:Y:S05]  /*17680*/  BSYNC B1 ;  /* 0x0000000000017941 */ /* 0x000fea0003800000 */
.L_x_285:
        /* <DEDUP_REMOVED lines=13> */
.L_x_288:
[----:B------:R-:W-:Y:S05]  /*17760*/  BSYNC B1 ;  /* 0x0000000000017941 */ /* 0x000fea0003800000 */
.L_x_287:
[----:B------:R-:W2:Y:S01]  /*17770*/  LDL.LU R7, [R1+0x250] ;  /* 0x0002500001077983 */ /* 0x000ea20000300800 */
[----:B-----5:R-:W-:Y:S01]  /*17780*/  LOP3.LUT R4, R4, 0xff, RZ, 0xc0, !PT ;  /* 0x000000ff04047812 */ /* 0x020fe200078ec0ff */
[----:B------:R-:W-:Y:S01]  /*17790*/  BSSY B1, `(.L_x_289) ;  /* 0x0000013000017945 */ /* 0x000fe20003800000 */
[----:B0-----:R-:W-:Y:S02]  /*177a0*/  IADD3 R5, P0, R35, 0x80, RZ ;  /* 0x0000008023057810 */ /* 0x001fe40007f1e0ff */
[----:B------:R-:W-:-:S03]  /*177b0*/  F2FP.F16.E4M3.UNPACK_B R4, R4 ;  /* 0x00000004ff04723e */ /* 0x000fc600020006ff */
[----:B--234-:R-:W-:Y:S01]  /*177c0*/  IMAD.X R2, RZ, RZ, R37, P0 ;  /* 0x000000ffff027224 */ /* 0x01cfe200000e0625 */
[----:B------:R-:W-:Y:S01]  /*177d0*/  ISETP.GE.AND P0, PT, R34, 0x81, PT ;  /* 0x000000812200780c */ /* 0x000fe20003f06270 */
[----:B------:R-:W-:Y:S02]  /*177e0*/  HADD2.F32 R4, -RZ, R4.H0_H0 ;  /* 0x20000004ff047230 */ /* 0x000fe40000004100 */
[----:B------:R-:W-:Y:S01]  /*177f0*/  IMAD R6, R2, UR6, RZ ;  /* 0x0000000602067c24 */ /* 0x000fe2000f8e02ff */
[----:B------:R-:W-:Y:S01]  /*17800*/  ISETP.LT.OR P3, PT, R0, 0x1, !P0 ;  /* 0x000000010000780c */ /* 0x000fe20004761670 */
[----:B------:R-:W-:-:S04]  /*17810*/  IMAD.WIDE.U32 R2, R5, UR6, R38 ;  /* 0x0000000605027c25 */ /* 0x000fc8000f8e0026 */
[----:B------:R-:W-:Y:S01]  /*17820*/  FMUL R4, R4, UR22 ;  /* 0x0000001604047c20 */ /* 0x000fe20008400000 */
[----:B------:R-:W-:Y:S01]  /*17830*/  IMAD R5, R5, UR7, R6 ;  /* 0x0000000705057c24 */ /* 0x000fe2000f8e0206 */
[----:B------:R-:W-:-:S04]  /*17840*/  IADD3 R2, P2, R2, UR10, RZ ;  /* 0x0000000a02027c10 */ /* 0x000fc8000ff5e0ff */
[----:B------:R-:W-:Y:S01]  /*17850*/  IADD3.X R3, R3, UR11, R5, P2, !PT ;  /* 0x0000000b03037c10 */ /* 0x000fe200097fe405 */
[----:B------:R-:W-:-:S05]  /*17860*/  FFMA R4, R7, UR15, R4 ;  /* 0x0000000f07047c23 */ /* 0x000fca0008000004 */
[----:B------:R-:W-:Y:S02]  /*17870*/  F2FP.SATFINITE.E4M3.F32.PACK_AB_MERGE_C R7, RZ, R4, RZ ;  /* 0x00000004ff07723e */ /* 0x000fe400048070ff */
[----:B------:R-:W-:-:S03]  /*17880*/  PRMT R4, RZ, 0x7610, R4 ;  /* 0x00007610ff047816 */ /* 0x000fc60000000004 */
[----:B------:R0:W-:Y:S01]  /*17890*/  @!P1 STG.E.U8 desc[UR20][R26.64+0xf9], R7 ;  /* 0x0000f9071a009986 */ /* 0x0001e2000c101114 */
[----:B------:R-:W-:Y:S05]  /*178a0*/  @P3 BRA `(.L_x_290) ;  /* 0x0000000000043947 */ /* 0x000fea0003800000 */
[----:B------:R2:W5:Y:S02]  /*178b0*/  LDG.E.U8 R4, desc[UR20][R2.64] ;  /* 0x0000001402047981 */ /* 0x000564000c1e1100 */
.L_x_290:
[----:B------:R-:W-:Y:S05]  /*178c0*/  BSYNC B1 ;  /* 0x0000000000017941 */ /* 0x000fea0003800000 */
.L_x_289:
[----:B------:R-:W3:Y:S01]  /*178d0*/  LDL.LU R5, [R1+0x254] ;  /* 0x0002540001057983 */ /* 0x000ee20000300800 */
        /* <DEDUP_REMOVED lines=12> */
.L_x_292:
[----:B------:R-:W-:Y:S05]  /*179a0*/  BSYNC B1 ;  /* 0x0000000000017941 */ /* 0x000fea0003800000 */
.L_x_291:
[----:B---3--:R-:W3:Y:S01]  /*179b0*/  LDL.LU R5, [R1+0x258] ;  /* 0x0002580001057983 */ /* 0x008ee20000300800 */
[----:B-----5:R-:W-:Y:S01]  /*179c0*/  LOP3.LUT R4, R4, 0xff, RZ, 0xc0, !PT ;  /* 0x000000ff04047812 */ /* 0x020fe200078ec0ff */
[----:B------:R-:W-:Y:S01]  /*179d0*/  BSSY B1, `(.L_x_293) ;  /* 0x0000013000017945 */ /* 0x000fe20003800000 */
[----:B------:R-:W-:Y:S02]  /*179e0*/  IADD3 R35, P1, R35, 0x88, RZ ;  /* 0x0000008823237810 */ /* 0x000fe40007f3e0ff */
[----:B------:R-:W-:Y:S02]  /*179f0*/  F2FP.F16.E4M3.UNPACK_B R4, R4 ;  /* 0x00000004ff04723e */ /* 0x000fe400020006ff */
[----:B------:R-:W-:Y:S01]  /*17a00*/  PRMT R6, RZ, 0x7610, R6 ;  /* 0x00007610ff067816 */ /* 0x000fe20000000006 */
[----:B------:R-:W-:Y:S01]  /*17a10*/  IMAD.X R36, RZ, RZ, R37, P1 ;  /* 0x000000ffff247224 */ /* 0x000fe200008e0625 */
[----:B------:R-:W-:Y:S01]  /*17a20*/  ISETP.GE.AND P1, PT, R34, 0x89, PT ;  /* 0x000000892200780c */ /* 0x000fe20003f26270 */
[----:B------:R-:W-:-:S02]  /*17a30*/  HADD2.F32 R4, -RZ, R4.H0_H0 ;  /* 0x20000004ff047230 */ /* 0x000fc40000004100 */
[----:B------:R-:W-:Y:S01]  /*17a40*/  IMAD R36, R36, UR6, RZ ;  /* 0x0000000624247c24 */ /* 0x000fe2000f8e02ff */
[----:B------:R-:W-:Y:S01]  /*17a50*/  ISETP.LT.OR P5, PT, R0, 0x1, !P1 ;  /* 0x000000010000780c */ /* 0x000fe20004fa1670 */
[----:B------:R-:W-:-:S04]  /*17a60*/  IMAD.WIDE.U32 R38, R35, UR6, R38 ;  /* 0x0000000623267c25 */ /* 0x000fc8000f8e0026 */
[----:B------:R-:W-:Y:S01]  /*17a70*/  FMUL R4, R4, UR22 ;  /* 0x0000001604047c20 */ /* 0x000fe20008400000 */
[----:B------:R-:W-:-:S03]  /*17a80*/  IMAD R35, R35, UR7, R36 ;  /* 0x0000000723237c24 */ /* 0x000fc6000f8e0224 */
[----:B---3--:R-:W-:Y:S01]  /*17a90*/  FFMA R5, R5, UR15, R4 ;  /* 0x0000000f05057c23 */ /* 0x008fe20008000004 */
[----:B------:R-:W-:-:S04]  /*17aa0*/  IADD3 R4, P3, R38, UR10, RZ ;  /* 0x0000000a26047c10 */ /* 0x000fc8000ff7e0ff */
[----:B0-----:R-:W-:Y:S02]  /*17ab0*/  F2FP.SATFINITE.E4M3.F32.PACK_AB_MERGE_C R7, RZ, R5, RZ ;  /* 0x00000005ff07723e */ /* 0x001fe400048070ff */
[----:B------:R-:W-:-:S03]  /*17ac0*/  IADD3.X R5, R39, UR11, R35, P3, !PT ;  /* 0x0000000b27057c10 */ /* 0x000fc60009ffe423 */
[----:B------:R0:W-:Y:S01]  /*17ad0*/  @!P2 STG.E.U8 desc[UR20][R30.64+0x1], R7 ;  /* 0x000001071e00a986 */ /* 0x0001e2000c101114 */
[----:B------:R-:W-:Y:S05]  /*17ae0*/  @P5 BRA `(.L_x_294) ;  /* 0x0000000000045947 */ /* 0x000fea0003800000 */
[----:B------:R3:W5:Y:S02]  /*17af0*/  LDG.E.U8 R6, desc[UR20][R4.64] ;  /* 0x0000001404067981 */ /* 0x000764000c1e1100 */
.L_x_294:
[----:B------:R-:W-:Y:S05]  /*17b00*/  BSYNC B1 ;  /* 0x0000000000017941 */ /* 0x000fea0003800000 */
.L_x_293:
        /* <DEDUP_REMOVED lines=13> */
.L_x_296:
[----:B------:R-:W-:Y:S05]  /*17be0*/  BSYNC B1 ;  /* 0x0000000000017941 */ /* 0x000fea0003800000 */
.L_x_295:
        /* <DEDUP_REMOVED lines=13> */
.L_x_298:
[----:B------:R-:W-:Y:S05]  /*17cc0*/  BSYNC B1 ;  /* 0x0000000000017941 */ /* 0x000fea0003800000 */
.L_x_297:
        /* <DEDUP_REMOVED lines=13> */
.L_x_300:
[----:B------:R-:W-:Y:S05]  /*17da0*/  BSYNC B1 ;  /* 0x0000000000017941 */ /* 0x000fea0003800000 */
.L_x_299:
        /* <DEDUP_REMOVED lines=13> */
.L_x_302:
[----:B------:R-:W-:Y:S05]  /*17e80*/  BSYNC B1 ;  /* 0x0000000000017941 */ /* 0x000fea0003800000 */
.L_x_301:
        /* <DEDUP_REMOVED lines=13> */
.L_x_304:
[----:B------:R-:W-:Y:S05]  /*17f60*/  BSYNC B1 ;  /* 0x0000000000017941 */ /* 0x000fea0003800000 */
.L_x_303:
        /* <DEDUP_REMOVED lines=13> */
.L_x_306:
[----:B------:R-:W-:Y:S05]  /*18040*/  BSYNC B1 ;  /* 0x0000000000017941 */ /* 0x000fea0003800000 */
.L_x_305:
        /* <DEDUP_REMOVED lines=13> */
.L_x_308:
[----:B------:R-:W-:Y:S05]  /*18120*/  BSYNC B1 ;  /* 0x0000000000017941 */ /* 0x000fea0003800000 */
.L_x_307:
        /* <DEDUP_REMOVED lines=13> */
.L_x_310:
[----:B------:R-:W-:Y:S05]  /*18200*/  BSYNC B1 ;  /* 0x0000000000017941 */ /* 0x000fea0003800000 */
.L_x_309:
        /* <DEDUP_REMOVED lines=13> */
.L_x_312:
[----:B------:R-:W-:Y:S05]  /*182e0*/  BSYNC B1 ;  /* 0x0000000000017941 */ /* 0x000fea0003800000 */
.L_x_311:
        /* <DEDUP_REMOVED lines=13> */
.L_x_314:
[----:B------:R-:W-:Y:S05]  /*183c0*/  BSYNC B1 ;  /* 0x0000000000017941 */ /* 0x000fea0003800000 */
.L_x_313:
        /* <DEDUP_REMOVED lines=13> */
.L_x_316:
[----:B------:R-:W-:Y:S05]  /*184a0*/  BSYNC B1 ;  /* 0x0000000000017941 */ /* 0x000fea0003800000 */
.L_x_315:
        /* <DEDUP_REMOVED lines=13> */
.L_x_318:
[----:B------:R-:W-:Y:S05]  /*18580*/  BSYNC B1 ;  /* 0x0000000000017941 */ /* 0x000fea0003800000 */
.L_x_317:
        /* <DEDUP_REMOVED lines=13> */
.L_x_320:
[----:B------:R-:W-:Y:S05]  /*18660*/  BSYNC B1 ;  /* 0x0000000000017941 */ /* 0x000fea0003800000 */
.L_x_319:
        /* <DEDUP_REMOVED lines=13> */
.L_x_322:
[----:B------:R-:W-:Y:S05]  /*18740*/  BSYNC B1 ;  /* 0x0000000000017941 */ /* 0x000fea0003800000 */
.L_x_321:
        /* <DEDUP_REMOVED lines=13> */
.L_x_324:
[----:B------:R-:W-:Y:S05]  /*18820*/  BSYNC B1 ;  /* 0x0000000000017941 */ /* 0x000fea0003800000 */
.L_x_323:
        /* <DEDUP_REMOVED lines=13> */
.L_x_326:
[----:B------:R-:W-:Y:S05]  /*18900*/  BSYNC B1 ;  /* 0x0000000000017941 */ /* 0x000fea0003800000 */
.L_x_325:
        /* <DEDUP_REMOVED lines=13> */
.L_x_328:
[----:B------:R-:W-:Y:S05]  /*189e0*/  BSYNC B1 ;  /* 0x0000000000017941 */ /* 0x000fea0003800000 */
.L_x_327:
        /* <DEDUP_REMOVED lines=13> */
.L_x_330:
[----:B------:R-:W-:Y:S05]  /*18ac0*/  BSYNC B1 ;  /* 0x0000000000017941 */ /* 0x000fea0003800000 */
.L_x_329:
        /* <DEDUP_REMOVED lines=13> */
.L_x_332:
[----:B------:R-:W-:Y:S05]  /*18ba0*/  BSYNC B1 ;  /* 0x0000000000017941 */ /* 0x000fea0003800000 */
.L_x_331:
        /* <DEDUP_REMOVED lines=13> */
.L_x_334:
[----:B------:R-:W-:Y:S05]  /*18c80*/  BSYNC B1 ;  /* 0x0000000000017941 */ /* 0x000fea0003800000 */
.L_x_333:
        /* <DEDUP_REMOVED lines=13> */
.L_x_336:
[----:B------:R-:W-:Y:S05]  /*18d60*/  BSYNC B1 ;  /* 0x0000000000017941 */ /* 0x000fea0003800000 */
.L_x_335:
        /* <DEDUP_REMOVED lines=13> */
.L_x_338:
[----:B------:R-:W-:Y:S05]  /*18e40*/  BSYNC B1 ;  /* 0x0000000000017941 */ /* 0x000fea0003800000 */
.L_x_337:
        /* <DEDUP_REMOVED lines=13> */
.L_x_340:
[----:B------:R-:W-:Y:S05]  /*18f20*/  BSYNC B1 ;  /* 0x0000000000017941 */ /* 0x000fea0003800000 */
.L_x_339:
        /* <DEDUP_REMOVED lines=13> */
.L_x_342:
[----:B------:R-:W-:Y:S05]  /*19000*/  BSYNC B1 ;  /* 0x0000000000017941 */ /* 0x000fea0003800000 */
.L_x_341:
        /* <DEDUP_REMOVED lines=13> */
.L_x_344:
[----:B------:R-:W-:Y:S05]  /*190e0*/  BSYNC B1 ;  /* 0x0000000000017941 */ /* 0x000fea0003800000 */
.L_x_343:
        /* <DEDUP_REMOVED lines=13> */
.L_x_346:
[----:B------:R-:W-:Y:S05]  /*191c0*/  BSYNC B1 ;  /* 0x0000000000017941 */ /* 0x000fea0003800000 */
.L_x_345:
        /* <DEDUP_REMOVED lines=13> */
.L_x_348:
[----:B------:R-:W-:Y:S05]  /*192a0*/  BSYNC B1 ;  /* 0x0000000000017941 */ /* 0x000fea0003800000 */
.L_x_347:
        /* <DEDUP_REMOVED lines=13> */
.L_x_350:
[----:B------:R-:W-:Y:S05]  /*19380*/  BSYNC B1 ;  /* 0x0000000000017941 */ /* 0x000fea0003800000 */
.L_x_349:
        /* <DEDUP_REMOVED lines=13> */
.L_x_352:
[----:B------:R-:W-:Y:S05]  /*19460*/  BSYNC B1 ;  /* 0x0000000000017941 */ /* 0x000fea0003800000 */
.L_x_351:
        /* <DEDUP_REMOVED lines=13> */
.L_x_354:
[----:B------:R-:W-:Y:S05]  /*19540*/  BSYNC B1 ;  /* 0x0000000000017941 */ /* 0x000fea0003800000 */
.L_x_353:
        /* <DEDUP_REMOVED lines=13> */
.L_x_356:
[----:B------:R-:W-:Y:S05]  /*19620*/  BSYNC B1 ;  /* 0x0000000000017941 */ /* 0x000fea0003800000 */
.L_x_355:
        /* <DEDUP_REMOVED lines=13> */
.L_x_358:
[----:B------:R-:W-:Y:S05]  /*19700*/  BSYNC B1 ;  /* 0x0000000000017941 */ /* 0x000fea0003800000 */
.L_x_357:
        /* <DEDUP_REMOVED lines=13> */
.L_x_360:
[----:B------:R-:W-:Y:S05]  /*197e0*/  BSYNC B1 ;  /* 0x0000000000017941 */ /* 0x000fea0003800000 */
.L_x_359:
        /* <DEDUP_REMOVED lines=13> */
.L_x_362:
[----:B------:R-:W-:Y:S05]  /*198c0*/  BSYNC B1 ;  /* 0x0000000000017941 */ /* 0x000fea0003800000 */
.L_x_361:
        /* <DEDUP_REMOVED lines=13> */
.L_x_364:
[----:B------:R-:W-:Y:S05]  /*199a0*/  BSYNC B1 ;  /* 0x0000000000017941 */ /* 0x000fea0003800000 */
.L_x_363:
        /* <DEDUP_REMOVED lines=13> */
.L_x_366:
[----:B------:R-:W-:Y:S05]  /*19a80*/  BSYNC B1 ;  /* 0x0000000000017941 */ /* 0x000fea0003800000 */
.L_x_365:
        /* <DEDUP_REMOVED lines=13> */
.L_x_368:
[----:B------:R-:W-:Y:S05]  /*19b60*/  BSYNC B1 ;  /* 0x0000000000017941 */ /* 0x000fea0003800000 */
.L_x_367:
        /* <DEDUP_REMOVED lines=13> */
.L_x_370:
[----:B------:R-:W-:Y:S05]  /*19c40*/  BSYNC B1 ;  /* 0x0000000000017941 */ /* 0x000fea0003800000 */
.L_x_369:
        /* <DEDUP_REMOVED lines=13> */
.L_x_372:
[----:B------:R-:W-:Y:S05]  /*19d20*/  BSYNC B1 ;  /* 0x0000000000017941 */ /* 0x000fea0003800000 */
.L_x_371:
        /* <DEDUP_REMOVED lines=13> */
.L_x_374:
[----:B------:R-:W-:Y:S05]  /*19e00*/  BSYNC B1 ;  /* 0x0000000000017941 */ /* 0x000fea0003800000 */
.L_x_373:
        /* <DEDUP_REMOVED lines=13> */
.L_x_376:
[----:B------:R-:W-:Y:S05]  /*19ee0*/  BSYNC B1 ;  /* 0x0000000000017941 */ /* 0x000fea0003800000 */
.L_x_375:
        /* <DEDUP_REMOVED lines=13> */
.L_x_378:
[----:B------:R-:W-:Y:S05]  /*19fc0*/  BSYNC B1 ;  /* 0x0000000000017941 */ /* 0x000fea0003800000 */
.L_x_377:
        /* <DEDUP_REMOVED lines=13> */
.L_x_380:
[----:B------:R-:W-:Y:S05]  /*1a0a0*/  BSYNC B1 ;  /* 0x0000000000017941 */ /* 0x000fea0003800000 */
.L_x_379:
        /* <DEDUP_REMOVED lines=13> */
.L_x_382:
[----:B------:R-:W-:Y:S05]  /*1a180*/  BSYNC B1 ;  /* 0x0000000000017941 */ /* 0x000fea0003800000 */
.L_x_381:
        /* <DEDUP_REMOVED lines=13> */
.L_x_384:
[----:B------:R-:W-:Y:S05]  /*1a260*/  BSYNC B1 ;  /* 0x0000000000017941 */ /* 0x000fea0003800000 */
.L_x_383:
        /* <DEDUP_REMOVED lines=13> */
.L_x_386:
[----:B------:R-:W-:Y:S05]  /*1a340*/  BSYNC B1 ;  /* 0x0000000000017941 */ /* 0x000fea0003800000 */
.L_x_385:
        /* <DEDUP_REMOVED lines=13> */
.L_x_388:
[----:B------:R-:W-:Y:S05]  /*1a420*/  BSYNC B1 ;  /* 0x0000000000017941 */ /* 0x000fea0003800000 */
.L_x_387:
        /* <DEDUP_REMOVED lines=13> */
.L_x_390:
[----:B------:R-:W-:Y:S05]  /*1a500*/  BSYNC B1 ;  /* 0x0000000000017941 */ /* 0x000fea0003800000 */
.L_x_389:
        /* <DEDUP_REMOVED lines=13> */
.L_x_392:
[----:B------:R-:W-:Y:S05]  /*1a5e0*/  BSYNC B1 ;  /* 0x0000000000017941 */ /* 0x000fea0003800000 */
.L_x_391:
        /* <DEDUP_REMOVED lines=13> */
.L_x_394:
[----:B------:R-:W-:Y:S05]  /*1a6c0*/  BSYNC B1 ;  /* 0x0000000000017941 */ /* 0x000fea0003800000 */
.L_x_393:
        /* <DEDUP_REMOVED lines=13> */
.L_x_396:
[----:B------:R-:W-:Y:S05]  /*1a7a0*/  BSYNC B1 ;  /* 0x0000000000017941 */ /* 0x000fea0003800000 */
.L_x_395:
        /* <DEDUP_REMOVED lines=13> */
.L_x_398:
[----:B------:R-:W-:Y:S05]  /*1a880*/  BSYNC B1 ;  /* 0x0000000000017941 */ /* 0x000fea0003800000 */
.L_x_397:
        /* <DEDUP_REMOVED lines=13> */
.L_x_400:
[----:B------:R-:W-:Y:S05]  /*1a960*/  BSYNC B1 ;  /* 0x0000000000017941 */ /* 0x000fea0003800000 */
.L_x_399:
        /* <DEDUP_REMOVED lines=13> */
.L_x_402:
[----:B------:R-:W-:Y:S05]  /*1aa40*/  BSYNC B1 ;  /* 0x0000000000017941 */ /* 0x000fea0003800000 */
.L_x_401:
        /* <DEDUP_REMOVED lines=13> */
.L_x_404:
[----:B------:R-:W-:Y:S05]  /*1ab20*/  BSYNC B1 ;  /* 0x0000000000017941 */ /* 0x000fea0003800000 */
.L_x_403:
        /* <DEDUP_REMOVED lines=13> */
.L_x_406:
[----:B------:R-:W-:Y:S05]  /*1ac00*/  BSYNC B1 ;  /* 0x0000000000017941 */ /* 0x000fea0003800000 */
.L_x_405:
        /* <DEDUP_REMOVED lines=13> */
.L_x_408:
[----:B------:R-:W-:Y:S05]  /*1ace0*/  BSYNC B1 ;  /* 0x0000000000017941 */ /* 0x000fea0003800000 */
.L_x_407:
        /* <DEDUP_REMOVED lines=13> */
.L_x_410:
[----:B------:R-:W-:Y:S05]  /*1adc0*/  BSYNC B1 ;  /* 0x0000000000017941 */ /* 0x000fea0003800000 */
.L_x_409:
        /* <DEDUP_REMOVED lines=13> */
.L_x_412:
[----:B------:R-:W-:Y:S05]  /*1aea0*/  BSYNC B1 ;  /* 0x0000000000017941 */ /* 0x000fea0003800000 */
.L_x_411:
        /* <DEDUP_REMOVED lines=13> */
.L_x_414:
[----:B------:R-:W-:Y:S05]  /*1af80*/  BSYNC B1 ;  /* 0x0000000000017941 */ /* 0x000fea0003800000 */
.L_x_413:
        /* <DEDUP_REMOVED lines=13> */
.L_x_416:
[----:B------:R-:W-:Y:S05]  /*1b060*/  BSYNC B1 ;  /* 0x0000000000017941 */ /* 0x000fea0003800000 */
.L_x_415:
        /* <DEDUP_REMOVED lines=13> */
.L_x_418:
[----:B------:R-:W-:Y:S05]  /*1b140*/  BSYNC B1 ;  /* 0x0000000000017941 */ /* 0x000fea0003800000 */
.L_x_417:
        /* <DEDUP_REMOVED lines=13> */
.L_x_420:
[----:B------:R-:W-:Y:S05]  /*1b220*/  BSYNC B1 ;  /* 0x0000000000017941 */ /* 0x000fea0003800000 */
.L_x_419:
        /* <DEDUP_REMOVED lines=13> */
.L_x_422:
[----:B------:R-:W-:Y:S05]  /*1b300*/  BSYNC B1 ;  /* 0x0000000000017941 */ /* 0x000fea0003800000 */
.L_x_421:
        /* <DEDUP_REMOVED lines=13> */
.L_x_424:
[----:B------:R-:W-:Y:S05]  /*1b3e0*/  BSYNC B1 ;  /* 0x0000000000017941 */ /* 0x000fea0003800000 */
.L_x_423:
        /* <DEDUP_REMOVED lines=13> */
.L_x_426:
[----:B------:R-:W-:Y:S05]  /*1b4c0*/  BSYNC B1 ;  /* 0x0000000000017941 */ /* 0x000fea0003800000 */
.L_x_425:
        /* <DEDUP_REMOVED lines=13> */
.L_x_428:
[----:B------:R-:W-:Y:S05]  /*1b5a0*/  BSYNC B1 ;  /* 0x0000000000017941 */ /* 0x000fea0003800000 */
.L_x_427:
        /* <DEDUP_REMOVED lines=13> */
.L_x_430:
[----:B------:R-:W-:Y:S05]  /*1b680*/  BSYNC B1 ;  /* 0x0000000000017941 */ /* 0x000fea0003800000 */
.L_x_429:
        /* <DEDUP_REMOVED lines=13> */
.L_x_432:
[----:B------:R-:W-:Y:S05]  /*1b760*/  BSYNC B1 ;  /* 0x0000000000017941 */ /* 0x000fea0003800000 */
.L_x_431:
        /* <DEDUP_REMOVED lines=13> */
.L_x_434:
[----:B------:R-:W-:Y:S05]  /*1b840*/  BSYNC B1 ;  /* 0x0000000000017941 */ /* 0x000fea0003800000 */
.L_x_433:
        /* <DEDUP_REMOVED lines=13> */
.L_x_436:
[----:B------:R-:W-:Y:S05]  /*1b920*/  BSYNC B1 ;  /* 0x0000000000017941 */ /* 0x000fea0003800000 */
.L_x_435:
        /* <DEDUP_REMOVED lines=13> */
.L_x_438:
[----:B------:R-:W-:Y:S05]  /*1ba00*/  BSYNC B1 ;  /* 0x0000000000017941 */ /* 0x000fea0003800000 */
.L_x_437:
        /* <DEDUP_REMOVED lines=13> */
.L_x_440:
[----:B------:R-:W-:Y:S05]  /*1bae0*/  BSYNC B1 ;  /* 0x0000000000017941 */ /* 0x000fea0003800000 */
.L_x_439:
        /* <DEDUP_REMOVED lines=13> */
.L_x_442:
[----:B------:R-:W-:Y:S05]  /*1bbc0*/  BSYNC B1 ;  /* 0x0000000000017941 */ /* 0x000fea0003800000 */
.L_x_441:
        /* <DEDUP_REMOVED lines=13> */
.L_x_444:
[----:B------:R-:W-:Y:S05]  /*1bca0*/  BSYNC B1 ;  /* 0x0000000000017941 */ /* 0x000fea0003800000 */
.L_x_443:
        /* <DEDUP_REMOVED lines=13> */
.L_x_446:
[----:B------:R-:W-:Y:S05]  /*1bd80*/  BSYNC B1 ;  /* 0x0000000000017941 */ /* 0x000fea0003800000 */
.L_x_445:
        /* <DEDUP_REMOVED lines=13> */
.L_x_448:
[----:B------:R-:W-:Y:S05]  /*1be60*/  BSYNC B1 ;  /* 0x0000000000017941 */ /* 0x000fea0003800000 */
.L_x_447:
        /* <DEDUP_REMOVED lines=13> */
.L_x_450:
[----:B------:R-:W-:Y:S05]  /*1bf40*/  BSYNC B1 ;  /* 0x0000000000017941 */ /* 0x000fea0003800000 */
.L_x_449:
        /* <DEDUP_REMOVED lines=13> */
.L_x_452:
[----:B------:R-:W-:Y:S05]  /*1c020*/  BSYNC B1 ;  /* 0x0000000000017941 */ /* 0x000fea0003800000 */
.L_x_451:
        /* <DEDUP_REMOVED lines=13> */
.L_x_454:
[----:B------:R-:W-:Y:S05]  /*1c100*/  BSYNC B1 ;  /* 0x0000000000017941 */ /* 0x000fea0003800000 */
.L_x_453:
        /* <DEDUP_REMOVED lines=13> */
.L_x_456:
[----:B------:R-:W-:Y:S05]  /*1c1e0*/  BSYNC B1 ;  /* 0x0000000000017941 */ /* 0x000fea0003800000 */
.L_x_455:
        /* <DEDUP_REMOVED lines=13> */
.L_x_458:
[----:B------:R-:W-:Y:S05]  /*1c2c0*/  BSYNC B1 ;  /* 0x0000000000017941 */ /* 0x000fea0003800000 */
.L_x_457:
        /* <DEDUP_REMOVED lines=13> */
.L_x_460:
[----:B------:R-:W-:Y:S05]  /*1c3a0*/  BSYNC B1 ;  /* 0x0000000000017941 */ /* 0x000fea0003800000 */
.L_x_459:
        /* <DEDUP_REMOVED lines=13> */
.L_x_462:
[----:B------:R-:W-:Y:S05]  /*1c480*/  BSYNC B1 ;  /* 0x0000000000017941 */ /* 0x000fea0003800000 */
.L_x_461:
        /* <DEDUP_REMOVED lines=13> */
.L_x_464:
[----:B------:R-:W-:Y:S05]  /*1c560*/  BSYNC B1 ;  /* 0x0000000000017941 */ /* 0x000fea0003800000 */
.L_x_463:
        /* <DEDUP_REMOVED lines=13> */
.L_x_466:
[----:B------:R-:W-:Y:S05]  /*1c640*/  BSYNC B1 ;  /* 0x0000000000017941 */ /* 0x000fea0003800000 */
.L_x_465:
        /* <DEDUP_REMOVED lines=13> */
.L_x_468:
[----:B------:R-:W-:Y:S05]  /*1c720*/  BSYNC B1 ;  /* 0x0000000000017941 */ /* 0x000fea0003800000 */
.L_x_467:
        /* <DEDUP_REMOVED lines=13> */
.L_x_470:
[----:B------:R-:W-:Y:S05]  /*1c800*/  BSYNC B1 ;  /* 0x0000000000017941 */ /* 0x000fea0003800000 */
.L_x_469:
        /* <DEDUP_REMOVED lines=13> */
.L_x_472:
[----:B------:R-:W-:Y:S05]  /*1c8e0*/  BSYNC B1 ;  /* 0x0000000000017941 */ /* 0x000fea0003800000 */
.L_x_471:
        /* <DEDUP_REMOVED lines=13> */
.L_x_474:
[----:B------:R-:W-:Y:S05]  /*1c9c0*/  BSYNC B1 ;  /* 0x0000000000017941 */ /* 0x000fea0003800000 */
.L_x_473:
        /* <DEDUP_REMOVED lines=13> */
.L_x_476:
[----:B------:R-:W-:Y:S05]  /*1caa0*/  BSYNC B1 ;  /* 0x0000000000017941 */ /* 0x000fea0003800000 */
.L_x_475:
        /* <DEDUP_REMOVED lines=13> */
.L_x_478:
[----:B------:R-:W-:Y:S05]  /*1cb80*/  BSYNC B1 ;  /* 0x0000000000017941 */ /* 0x000fea0003800000 */
.L_x_477:
        /* <DEDUP_REMOVED lines=13> */
.L_x_480:
[----:B------:R-:W-:Y:S05]  /*1cc60*/  BSYNC B1 ;  /* 0x0000000000017941 */ /* 0x000fea0003800000 */
.L_x_479:
        /* <DEDUP_REMOVED lines=13> */
.L_x_482:
[----:B------:R-:W-:Y:S05]  /*1cd40*/  BSYNC B1 ;  /* 0x0000000000017941 */ /* 0x000fea0003800000 */
.L_x_481:
        /* <DEDUP_REMOVED lines=13> */
.L_x_484:
[----:B------:R-:W-:Y:S05]  /*1ce20*/  BSYNC B1 ;  /* 0x0000000000017941 */ /* 0x000fea0003800000 */
.L_x_483:
        /* <DEDUP_REMOVED lines=13> */
.L_x_486:
[----:B------:R-:W-:Y:S05]  /*1cf00*/  BSYNC B1 ;  /* 0x0000000000017941 */ /* 0x000fea0003800000 */
.L_x_485:
        /* <DEDUP_REMOVED lines=13> */
.L_x_488:
[----:B------:R-:W-:Y:S05]  /*1cfe0*/  BSYNC B1 ;  /* 0x0000000000017941 */ /* 0x000fea0003800000 */
.L_x_487:
        /* <DEDUP_REMOVED lines=13> */
.L_x_490:
[----:B------:R-:W-:Y:S05]  /*1d0c0*/  BSYNC B1 ;  /* 0x0000000000017941 */ /* 0x000fea0003800000 */
.L_x_489:
        /* <DEDUP_REMOVED lines=13> */
.L_x_492:
[----:B------:R-:W-:Y:S05]  /*1d1a0*/  BSYNC B1 ;  /* 0x0000000000017941 */ /* 0x000fea0003800000 */
.L_x_491:
        /* <DEDUP_REMOVED lines=13> */
.L_x_494:
[----:B------:R-:W-:Y:S05]  /*1d280*/  BSYNC B1 ;  /* 0x0000000000017941 */ /* 0x000fea0003800000 */
.L_x_493:
        /* <DEDUP_REMOVED lines=13> */
.L_x_496:
[----:B------:R-:W-:Y:S05]  /*1d360*/  BSYNC B1 ;  /* 0x0000000000017941 */ /* 0x000fea0003800000 */
.L_x_495:
        /* <DEDUP_REMOVED lines=13> */
.L_x_498:
[----:B------:R-:W-:Y:S05]  /*1d440*/  BSYNC B1 ;  /* 0x0000000000017941 */ /* 0x000fea0003800000 */
.L_x_497:
        /* <DEDUP_REMOVED lines=13> */
.L_x_500:
[----:B------:R-:W-:Y:S05]  /*1d520*/  BSYNC B1 ;  /* 0x0000000000017941 */ /* 0x000fea0003800000 */
.L_x_499:
        /* <DEDUP_REMOVED lines=13> */
.L_x_502:
[----:B------:R-:W-:Y:S05]  /*1d600*/  BSYNC B1 ;  /* 0x0000000000017941 */ /* 0x000fea0003800000 */
.L_x_501:
        /* <DEDUP_REMOVED lines=13> */
.L_x_504:
[----:B------:R-:W-:Y:S05]  /*1d6e0*/  BSYNC B1 ;  /* 0x0000000000017941 */ /* 0x000fea0003800000 */
.L_x_503:
        /* <DEDUP_REMOVED lines=13> */
.L_x_506:
[----:B------:R-:W-:Y:S05]  /*1d7c0*/  BSYNC B1 ;  /* 0x0000000000017941 */ /* 0x000fea0003800000 */
.L_x_505:
        /* <DEDUP_REMOVED lines=13> */
.L_x_508:
[----:B------:R-:W-:Y:S05]  /*1d8a0*/  BSYNC B1 ;  /* 0x0000000000017941 */ /* 0x000fea0003800000 */
.L_x_507:
        /* <DEDUP_REMOVED lines=13> */
.L_x_510:
[----:B------:R-:W-:Y:S05]  /*1d980*/  BSYNC B1 ;  /* 0x0000000000017941 */ /* 0x000fea0003800000 */
.L_x_509:
        /* <DEDUP_REMOVED lines=13> */
.L_x_512:
[----:B------:R-:W-:Y:S05]  /*1da60*/  BSYNC B1 ;  /* 0x0000000000017941 */ /* 0x000fea0003800000 */
.L_x_511:
        /* <DEDUP_REMOVED lines=13> */
.L_x_514:
[----:B------:R-:W-:Y:S05]  /*1db40*/  BSYNC B1 ;  /* 0x0000000000017941 */ /* 0x000fea0003800000 */
.L_x_513:
        /* <DEDUP_REMOVED lines=13> */
.L_x_516:
[----:B------:R-:W-:Y:S05]  /*1dc20*/  BSYNC B1 ;  /* 0x0000000000017941 */ /* 0x000fea0003800000 */
.L_x_515:
        /* <DEDUP_REMOVED lines=13> */
.L_x_518:
[----:B------:R-:W-:Y:S05]  /*1dd00*/  BSYNC B1 ;  /* 0x0000000000017941 */ /* 0x000fea0003800000 */
.L_x_517:
        /* <DEDUP_REMOVED lines=13> */
.L_x_520:
[----:B------:R-:W-:Y:S05]  /*1dde0*/  BSYNC B1 ;  /* 0x0000000000017941 */ /* 0x000fea0003800000 */
.L_x_519:
        /* <DEDUP_REMOVED lines=13> */
.L_x_522:
[----:B------:R-:W-:Y:S05]  /*1dec0*/  BSYNC B1 ;  /* 0x0000000000017941 */ /* 0x000fea0003800000 */
.L_x_521:
        /* <DEDUP_REMOVED lines=13> */
.L_x_524:
[----:B------:R-:W-:Y:S05]  /*1dfa0*/  BSYNC B1 ;  /* 0x0000000000017941 */ /* 0x000fea0003800000 */
.L_x_523:
        /* <DEDUP_REMOVED lines=13> */
.L_x_526:
[----:B------:R-:W-:Y:S05]  /*1e080*/  BSYNC B1 ;  /* 0x0000000000017941 */ /* 0x000fea0003800000 */
.L_x_525:
        /* <DEDUP_REMOVED lines=13> */
.L_x_528:
[----:B------:R-:W-:Y:S05]  /*1e160*/  BSYNC B1 ;  /* 0x0000000000017941 */ /* 0x000fea0003800000 */
.L_x_527:
        /* <DEDUP_REMOVED lines=13> */
.L_x_530:
[----:B------:R-:W-:Y:S05]  /*1e240*/  BSYNC B1 ;  /* 0x0000000000017941 */ /* 0x000fea0003800000 */
.L_x_529:
        /* <DEDUP_REMOVED lines=13> */
.L_x_532:
[----:B------:R-:W-:Y:S05]  /*1e320*/  BSYNC B1 ;  /* 0x0000000000017941 */ /* 0x000fea0003800000 */
.L_x_531:
        /* <DEDUP_REMOVED lines=13> */
.L_x_534:
[----:B------:R-:W-:Y:S05]  /*1e400*/  BSYNC B1 ;  /* 0x0000000000017941 */ /* 0x000fea0003800000 */
.L_x_533:
        /* <DEDUP_REMOVED lines=13> */
.L_x_536:
[----:B------:R-:W-:Y:S05]  /*1e4e0*/  BSYNC B1 ;  /* 0x0000000000017941 */ /* 0x000fea0003800000 */
.L_x_535:
        /* <DEDUP_REMOVED lines=13> */
.L_x_538:
[----:B------:R-:W-:Y:S05]  /*1e5c0*/  BSYNC B1 ;  /* 0x0000000000017941 */ /* 0x000fea0003800000 */
.L_x_537:
        /* <DEDUP_REMOVED lines=13> */
.L_x_540:
[----:B------:R-:W-:Y:S05]  /*1e6a0*/  BSYNC B1 ;  /* 0x0000000000017941 */ /* 0x000fea0003800000 */
.L_x_539:
[----:B--234-:R-:W2:Y:S01]  /*1e6b0*/  LDL.LU R3, [R1+0x448] ;  /* 0x0004480001037983 */ /* 0x01cea20000300800 */
[----:B-----5:R-:W-:Y:S01]  /*1e6c0*/  LOP3.LUT R6, R6, 0xff, RZ, 0xc0, !PT ;  /* 0x000000ff06067812 */ /* 0x020fe200078ec0ff */
[----:B------:R-:W-:Y:S01]  /*1e6d0*/  BSSY B1, `(.L_x_541) ;  /* 0x000000b000017945 */ /* 0x000fe20003800000 */
[----:B------:R-:W-:Y:S02]  /*1e6e0*/  ISETP.LT.OR P2, PT, R0, 0xf9, !P1 ;  /* 0x000000f90000780c */ /* 0x000fe40004f41670 */
[----:B------:R-:W-:Y:S02]  /*1e6f0*/  F2FP.F16.E4M3.UNPACK_B R6, R6 ;  /* 0x00000006ff06723e */ /* 0x000fe400020006ff */
[----:B------:R-:W-:-:S03]  /*1e700*/  PRMT R2, RZ, 0x7610, R2 ;  /* 0x00007610ff027816 */ /* 0x000fc60000000002 */
[----:B------:R-:W-:-:S05]  /*1e710*/  HADD2.F32 R6, -RZ, R6.H0_H0 ;  /* 0x20000006ff067230 */ /* 0x000fca0000004100 */
[----:B------:R-:W-:-:S04]  /*1e720*/  FMUL R6, R6, UR22 ;  /* 0x0000001606067c20 */ /* 0x000fc80008400000 */
[----:B--2---:R-:W-:-:S05]  /*1e730*/  FFMA R6, R3, UR15, R6 ;  /* 0x0000000f03067c23 */ /* 0x004fca0008000006 */
[----:B------:R-:W-:-:S05]  /*1e740*/  F2FP.SATFINITE.E4M3.F32.PACK_AB_MERGE_C R3, RZ, R6, RZ ;  /* 0x00000006ff03723e */ /* 0x000fca00048070ff */
[----:B------:R2:W-:Y:S01]  /*1e750*/  @!P0 STG.E.U8 desc[UR20][R30.64+0xf9], R3 ;  /* 0x0000f9031e008986 */ /* 0x0005e2000c101114 */
[----:B------:R-:W-:Y:S05]  /*1e760*/  @P2 BRA `(.L_x_542) ;  /* 0x0000000000042947 */ /* 0x000fea0003800000 */
[----:B------:R3:W5:Y:S02]  /*1e770*/  LDG.E.U8 R2, desc[UR20][R4.64+0xf8] ;  /* 0x0000f81404027981 */ /* 0x000764000c1e1100 */
.L_x_542:
[----:B------:R-:W-:Y:S05]  /*1e780*/  BSYNC B1 ;  /* 0x0000000000017941 */ /* 0x000fea0003800000 */
.L_x_541:
[----:B--2---:R-:W2:Y:S01]  /*1e790*/  LDL.LU R3, [R1+0x44c] ;  /* 0x00044c0001037983 */ /* 0x004ea20000300800 */
        /* <DEDUP_REMOVED lines=12> */
.L_x_544:
[----:B------:R-:W-:Y:S05]  /*1e860*/  BSYNC B1 ;  /* 0x0000000000017941 */ /* 0x000fea0003800000 */
.L_x_543:
[----:B------:R-:W-:Y:S05]  /*1e870*/  @P1 BRA `(.L_x_545) ;  /* 0x0000004800881947 */ /* 0x000fea0003800000 */
[----:B------:R-:W2:Y:S01]  /*1e880*/  LDL.LU R2, [R1+0x450] ;  /* 0x0004500001027983 */ /* 0x000ea20000300800 */
[----:B-----5:R-:W-:-:S04]  /*1e890*/  LOP3.LUT R0, R0, 0xff, RZ, 0xc0, !PT ;  /* 0x000000ff00007812 */ /* 0x020fc800078ec0ff */
[----:B------:R-:W-:-:S05]  /*1e8a0*/  F2FP.F16.E4M3.UNPACK_B R0, R0 ;  /* 0x00000000ff00723e */ /* 0x000fca00020006ff */
[----:B------:R-:W-:-:S05]  /*1e8b0*/  HADD2.F32 R0, -RZ, R0.H0_H0 ;  /* 0x20000000ff007230 */ /* 0x000fca0000004100 */
[----:B------:R-:W-:-:S04]  /*1e8c0*/  FMUL R0, R0, UR22 ;  /* 0x0000001600007c20 */ /* 0x000fc80008400000 */
[----:B--2---:R-:W-:-:S05]  /*1e8d0*/  FFMA R0, R2, UR15, R0 ;  /* 0x0000000f02007c23 */ /* 0x004fca0008000000 */
[----:B------:R-:W-:-:S05]  /*1e8e0*/  F2FP.SATFINITE.E4M3.F32.PACK_AB_MERGE_C R3, RZ, R0, RZ ;  /* 0x00000000ff03723e */ /* 0x000fca00048070ff */
[----:B------:R2:W-:Y:S01]  /*1e8f0*/  STG.E.U8 desc[UR20][R28.64+0xf9], R3 ;  /* 0x0000f9031c007986 */ /* 0x0005e2000c101114 */
[----:B------:R-:W-:Y:S05]  /*1e900*/  BRA `(.L_x_545) ;  /* 0x0000004800647947 */ /* 0x000fea0003800000 */
.L_x_32:
[----:B------:R-:W-:Y:S01]  /*1e910*/  ISETP.GE.AND P3, PT, R34, 0x1, PT ;  /* 0x000000012200780c */ /* 0x000fe20003f66270 */
[----:B------:R-:W-:Y:S01]  /*1e920*/  FMUL R3, R3, UR15 ;  /* 0x0000000f03037c20 */ /* 0x000fe20008400000 */
[----:B------:R-:W3:Y:S02]  /*1e930*/  LDL.LU R2, [R1+0x200] ;  /* 0x0002000001027983 */ /* 0x000ee40000300800 */
[----:B------:R-:W-:Y:S02]  /*1e940*/  ISETP.LT.OR P0, PT, R0, 0x1, !P3 ;  /* 0x000000010000780c */ /* 0x000fe40005f01670 */
[----:B------:R-:W-:Y:S01]  /*1e950*/  F2FP.SATFINITE.E4M3.F32.PACK_AB_MERGE_C R3, RZ, R3, RZ ;  /* 0x00000003ff03723e */ /* 0x000fe200048070ff */
[----:B------:R-:W-:Y:S01]  /*1e960*/  FMUL R4, R4, UR15 ;  /* 0x0000000f04047c20 */ /* 0x000fe20008400000 */
[----:B------:R-:W-:Y:S01]  /*1e970*/  ISETP.GE.AND P2, PT, R34, 0x9, PT ;  /* 0x000000092200780c */ /* 0x000fe20003f46270 */
[----:B------:R-:W-:Y:S01]  /*1e980*/  FMUL R5, R5, UR15 ;  /* 0x0000000f05057c20 */ /* 0x000fe20008400000 */
[----:B------:R-:W-:Y:S01]  /*1e990*/  ISETP.LT.OR P1, PT, R0, 0x9, !P3 ;  /* 0x000000090000780c */ /* 0x000fe20005f21670 */
[----:B------:R-:W-:Y:S01]  /*1e9a0*/  FMUL R6, R6, UR15 ;  /* 0x0000000f06067c20 */ /* 0x000fe20008400000 */
[----:B------:R-:W-:Y:S01]  /*1e9b0*/  FMUL R7, R7, UR15 ;  /* 0x0000000f07077c20 */ /* 0x000fe20008400000 */
[----:B------:R-:W-:Y:S01]  /*1e9c0*/  FMUL R8, R8, UR15 ;  /* 0x0000000f08087c20 */ /* 0x000fe20008400000 */
[----:B------:R-:W-:Y:S01]  /*1e9d0*/  FMUL R9, R9, UR15 ;  /* 0x0000000f09097c20 */ /* 0x000fe20008400000 */
[----:B------:R-:W-:Y:S01]  /*1e9e0*/  FMUL R10, R10, UR15 ;  /* 0x0000000f0a0a7c20 */ /* 0x000fe20008400000 */
[----:B------:R-:W-:Y:S01]  /*1e9f0*/  FMUL R11, R11, UR15 ;  /* 0x0000000f0b0b7c20 */ /* 0x000fe20008400000 */
[----:B------:R0:W-:Y:S01]  /*1ea00*/  @!P0 STG.E.U8 desc[UR20][R24.64], R3 ;  /* 0x0000000318008986 */ /* 0x0001e2000c101114 */
[----:B------:R-:W-:-:S02]  /*1ea10*/  ISETP.LT.OR P0, PT, R0, 0x2, !P3 ;  /* 0x000000020000780c */ /* 0x000fc40005f01670 */
[----:B------:R-:W-:Y:S01]  /*1ea20*/  F2FP.SATFINITE.E4M3.F32.PACK_AB_MERGE_C R4, RZ, R4, RZ ;  /* 0x00000004ff04723e */ /* 0x000fe200048070ff */
[----:B------:R-:W-:Y:S01]  /*1ea30*/  FMUL R12, R12, UR15 ;  /* 0x0000000f0c0c7c20 */ /* 0x000fe20008400000 */
[----:B------:R-:W-:Y:S01]  /*1ea40*/  F2FP.SATFINITE.E4M3.F32.PACK_AB_MERGE_C R5, RZ, R5, RZ ;  /* 0x00000005ff05723e */ /* 0x000fe200048070ff */
[----:B------:R-:W-:Y:S01]  /*1ea50*/  FMUL R13, R13, UR15 ;  /* 0x0000000f0d0d7c20 */ /* 0x000fe20008400000 */
[----:B------:R-:W-:Y:S01]  /*1ea60*/  FMUL R14, R14, UR15 ;  /* 0x0000000f0e0e7c20 */ /* 0x000fe20008400000 */
[----:B------:R-:W-:Y:S01]  /*1ea70*/  FMUL R15, R15, UR15 ;  /* 0x0000000f0f0f7c20 */ /* 0x000fe20008400000 */
[----:B------:R-:W-:Y:S01]  /*1ea80*/  FMUL R16, R16, UR15 ;  /* 0x0000000f10107c20 */ /* 0x000fe20008400000 */
[----:B------:R-:W-:Y:S01]  /*1ea90*/  FMUL R17, R17, UR15 ;  /* 0x0000000f11117c20 */ /* 0x000fe20008400000 */
[----:B------:R-:W-:Y:S01]  /*1eaa0*/  FMUL R18, R18, UR15 ;  /* 0x0000000f12127c20 */ /* 0x000fe20008400000 */
[----:B------:R-:W-:Y:S01]  /*1eab0*/  FMUL R19, R19, UR15 ;  /* 0x0000000f13137c20 */ /* 0x000fe20008400000 */
[----:B------:R-:W-:Y:S01]  /*1eac0*/  FMUL R20, R20, UR15 ;  /* 0x0000000f14147c20 */ /* 0x000fe20008400000 */
[----:B------:R-:W-:Y:S01]  /*1ead0*/  @!P0 STG.E.U8 desc[UR20][R24.64+0x1], R4 ;  /* 0x0000010418008986 */ /* 0x000fe2000c101114 */
[----:B------:R-:W-:-:S02]  /*1eae0*/  ISETP.LT.OR P0, PT, R0, 0x1, !P2 ;  /* 0x000000010000780c */ /* 0x000fc40005701670 */
[----:B------:R-:W-:Y:S01]  /*1eaf0*/  F2FP.SATFINITE.E4M3.F32.PACK_AB_MERGE_C R6, RZ, R6, RZ ;  /* 0x00000006ff06723e */ /* 0x000fe200048070ff */
[----:B------:R-:W-:Y:S01]  /*1eb00*/  FMUL R21, R21, UR15 ;  /* 0x0000000f15157c20 */ /* 0x000fe20008400000 */
[----:B------:R-:W4:Y:S09]  /*1eb10*/  LDL.LU R41, [R1+0x204] ;  /* 0x0002040001297983 */ /* 0x000f320000300800 */
[----:B------:R1:W-:Y:S01]  /*1eb20*/  @!P0 STG.E.U8 desc[UR20][R26.64], R5 ;  /* 0x000000051a008986 */ /* 0x0003e2000c101114 */
[----:B------:R-:W-:-:S02]  /*1eb30*/  ISETP.LT.OR P0, PT, R0, 0x2, !P2 ;  /* 0x000000020000780c */ /* 0x000fc40005701670 */
[----:B------:R-:W-:Y:S01]  /*1eb40*/  F2FP.SATFINITE.E4M3.F32.PACK_AB_MERGE_C R7, RZ, R7, RZ ;  /* 0x00000007ff07723e */ /* 0x000fe200048070ff */
[----:B------:R-:W5:Y:S01]  /*1eb50*/  LDL.LU R39, [R1+0x208] ;  /* 0x0002080001277983 */ /* 0x000f620000300800 */
[----:B------:R-:W-:Y:S02]  /*1eb60*/  F2FP.SATFINITE.E4M3.F32.PACK_AB_MERGE_C R8, RZ, R8, RZ ;  /* 0x00000008ff08723e */ /* 0x000fe400048070ff */
[----:B------:R-:W-:Y:S01]  /*1eb70*/  F2FP.SATFINITE.E4M3.F32.PACK_AB_MERGE_C R9, RZ, R9, RZ ;  /* 0x00000009ff09723e */ /* 0x000fe200048070ff */
[----:B------:R-:W-:Y:S01]  /*1eb80*/  FMUL R22, R22, UR15 ;  /* 0x0000000f16167c20 */ /* 0x000fe20008400000 */
[C---:B------:R-:W-:Y:S01]  /*1eb90*/  ISETP.LT.OR P5, PT, R0.reuse, 0xa, !P2 ;  /* 0x0000000a0000780c */ /* 0x040fe200057a1670 */
[----:B------:R-:W2:Y:S04]  /*1eba0*/  LDL.LU R35, [R1+0x20c] ;  /* 0x00020c0001237983 */ /* 0x000ea80000300800 */
[----:B------:R-:W-:Y:S01]  /*1ebb0*/  @!P0 STG.E.U8 desc[UR20][R26.64+0x1], R6 ;  /* 0x000001061a008986 */ /* 0x000fe2000c101114 */
[----:B------:R-:W-:-:S03]  /*1ebc0*/  ISETP.LT.OR P0, PT, R0, 0xa, !P3 ;  /* 0x0000000a0000780c */ /* 0x000fc60005f01670 */
[----:B------:R-:W-:Y:S01]  /*1ebd0*/  @!P1 STG.E.U8 desc[UR20][R24.64+0x8], R7 ;  /* 0x0000080718009986 */ /* 0x000fe2000c101114 */
[----:B------:R-:W-:Y:S02]  /*1ebe0*/  ISETP.LT.OR P1, PT, R0, 0x9, !P2 ;  /* 0x000000090000780c */ /* 0x000fe40005721670 */
[----:B------:R-:W-:Y:S01]  /*1ebf0*/  F2FP.SATFINITE.E4M3.F32.PACK_AB_MERGE_C R10, RZ, R10, RZ ;  /* 0x0000000aff0a723e */ /* 0x000fe200048070ff */
[----:B------:R-:W-:Y:S01]  /*1ec00*/  FMUL R152, R152, UR15 ;  /* 0x0000000f98987c20 */ /* 0x000fe20008400000 */
[----:B------:R-:W-:Y:S01]  /*1ec10*/  F2FP.SATFINITE.E4M3.F32.PACK_AB_MERGE_C R11, RZ, R11, RZ ;  /* 0x0000000bff0b723e */ /* 0x000fe200048070ff */
[----:B------:R-:W5:Y:S04]  /*1ec20*/  LDL.LU R33, [R1+0x210] ;  /* 0x0002100001217983 */ /* 0x000f680000300800 */
[----:B------:R-:W-:Y:S01]  /*1ec30*/  @!P0 STG.E.U8 desc[UR20][R24.64+0x9], R8 ;  /* 0x0000090818008986 */ /* 0x000fe2000c101114 */
[----:B------:R-:W-:-:S03]  /*1ec40*/  ISETP.LT.OR P0, PT, R0, 0x11, !P3 ;  /* 0x000000110000780c */ /* 0x000fc60005f01670 */
[----:B------:R-:W-:Y:S01]  /*1ec50*/  @!P1 STG.E.U8 desc[UR20][R26.64+0x8], R9 ;  /* 0x000008091a009986 */ /* 0x000fe2000c101114 */
[C---:B------:R-:W-:Y:S02]  /*1ec60*/  ISETP.LT.OR P1, PT, R0.reuse, 0x12, !P3 ;  /* 0x000000120000780c */ /* 0x040fe40005f21670 */
[----:B------:R-:W-:Y:S01]  /*1ec70*/  F2FP.SATFINITE.E4M3.F32.PACK_AB_MERGE_C R12, RZ, R12, RZ ;  /* 0x0000000cff0c723e */ /* 0x000fe200048070ff */
[----:B------:R-:W-:Y:S01]  /*1ec80*/  @!P5 STG.E.U8 desc[UR20][R26.64+0x9], R10 ;  /* 0x0000090a1a00d986 */ /* 0x000fe2000c101114 */
[C---:B------:R-:W-:Y:S02]  /*1ec90*/  ISETP.LT.OR P5, PT, R0.reuse, 0x11, !P2 ;  /* 0x000000110000780c */ /* 0x040fe400057a1670 */
[----:B------:R-:W-:Y:S01]  /*1eca0*/  F2FP.SATFINITE.E4M3.F32.PACK_AB_MERGE_C R13, RZ, R13, RZ ;  /* 0x0000000dff0d723e */ /* 0x000fe200048070ff */
[----:B------:R-:W5:Y:S01]  /*1ecb0*/  LDL.LU R32, [R1+0x214] ;  /* 0x0002140001207983 */ /* 0x000f620000300800 */
[----:B------:R-:W-:Y:S01]  /*1ecc0*/  F2FP.SATFINITE.E4M3.F32.PACK_AB_MERGE_C R14, RZ, R14, RZ ;  /* 0x0000000eff0e723e */ /* 0x000fe200048070ff */
[----:B------:R-:W-:Y:S01]  /*1ecd0*/  FMUL R23, R23, UR15 ;  /* 0x0000000f17177c20 */ /* 0x000fe20008400000 */
[----:B------:R-:W-:Y:S01]  /*1ece0*/  F2FP.SATFINITE.E4M3.F32.PACK_AB_MERGE_C R15, RZ, R15, RZ ;  /* 0x0000000fff0f723e */ /* 0x000fe200048070ff */
[----:B------:R-:W-:Y:S01]  /*1ecf0*/  @!P0 STG.E.U8 desc[UR20][R24.64+0x10], R11 ;  /* 0x0000100b18008986 */ /* 0x000fe2000c101114 */
[C---:B------:R-:W-:Y:S01]  /*1ed00*/  ISETP.LT.OR P0, PT, R0.reuse, 0x12, !P2 ;  /* 0x000000120000780c */ /* 0x040fe20005701670 */
[----:B------:R-:W-:Y:S01]  /*1ed10*/  FMUL R153, R153, UR15 ;  /* 0x0000000f99997c20 */ /* 0x000fe20008400000 */
[----:B------:R-:W-:Y:S01]  /*1ed20*/  F2FP.SATFINITE.E4M3.F32.PACK_AB_MERGE_C R16, RZ, R16, RZ ;  /* 0x00000010ff10723e */ /* 0x000fe200048070ff */
[----:B------:R-:W-:Y:S01]  /*1ed30*/  @!P1 STG.E.U8 desc[UR20][R24.64+0x11], R12 ;  /* 0x0000110c18009986 */ /* 0x000fe2000c101114 */
[----:B------:R-:W-:Y:S01]  /*1ed40*/  ISETP.LT.OR P1, PT, R0, 0x19, !P3 ;  /* 0x000000190000780c */ /* 0x000fe20005f21670 */
[----:B------:R-:W-:Y:S01]  /*1ed50*/  FMUL R154, R154, UR15 ;  /* 0x0000000f9a9a7c20 */ /* 0x000fe20008400000 */
[----:B------:R-:W-:Y:S01]  /*1ed60*/  F2FP.SATFINITE.E4M3.F32.PACK_AB_MERGE_C R17, RZ, R17, RZ ;  /* 0x00000011ff11723e */ /* 0x000fe200048070ff */
[----:B------:R-:W-:Y:S01]  /*1ed70*/  @!P5 STG.E.U8 desc[UR20][R26.64+0x10], R13 ;  /* 0x0000100d1a00d986 */ /* 0x000fe2000c101114 */
[----:B------:R-:W-:Y:S01]  /*1ed80*/  ISETP.LT.OR P5, PT, R0, 0x1a, !P3 ;  /* 0x0000001a0000780c */ /* 0x000fe20005fa1670 */
[----:B------:R-:W-:Y:S01]  /*1ed90*/  FMUL R156, R156, UR15 ;  /* 0x0000000f9c9c7c20 */ /* 0x000fe20008400000 */
        /* <DEDUP_REMOVED lines=20> */
[C---:B------:R-:W-:Y:S01]  /*1eee0*/  ISETP.LT.OR P6, PT, R0.reuse, 0x2a, !P2 ;  /* 0x0000002a0000780c */ /* 0x040fe200057c1670 */
        /* <DEDUP_REMOVED lines=36> */
[----:B------:R-:W-:Y:S01]  /*1f130*/  @!P6 STG.E.U8 desc[UR20][R26.64+0x29], R154 ;  /* 0x0000299a1a00e986 */ /* 0x000fe2000c101114 */
[C---:B------:R-:W-:Y:S01]  /*1f140*/  ISETP.LT.OR P6, PT, R0.reuse, 0x32, !P2 ;  /* 0x000000320000780c */ /* 0x040fe200057c1670 */
        /* <DEDUP_REMOVED lines=21> */
[----:B0-----:R-:W-:Y:S01]  /*1f2a0*/  F2FP.SATFINITE.E4M3.F32.PACK_AB_MERGE_C R3, RZ, R168, RZ ;  /* 0x000000a8ff03723e */ /* 0x001fe200048070ff */
        /* <DEDUP_REMOVED lines=11> */
[----:B-1----:R-:W-:Y:S01]  /*1f360*/  F2FP.SATFINITE.E4M3.F32.PACK_AB_MERGE_C R5, RZ, R170, RZ ;  /* 0x000000aaff05723e */ /* 0x002fe200048070ff */
        /* <DEDUP_REMOVED lines=20> */
[----:B------:R0:W-:Y:S01]  /*1f4b0*/  @!P1 STG.E.U8 desc[UR20][R24.64+0x49], R3 ;  /* 0x0000490318009986 */ /* 0x0001e2000c101114 */
[----:B------:R-:W-:Y:S01]  /*1f4c0*/  ISETP.LT.OR P1, PT, R0, 0x52, !P3 ;  /* 0x000000520000780c */ /* 0x000fe20005f21670 */
[----:B------:R-:W-:Y:S01]  /*1f4d0*/  FMUL R186, R186, UR15 ;  /* 0x0000000fbaba7c20 */ /* 0x000fe20008400000 */
[----:B------:R-:W-:Y:S01]  /*1f4e0*/  F2FP.SATFINITE.E4M3.F32.PACK_AB_MERGE_C R181, RZ, R181, RZ ;  /* 0x000000b5ffb5723e */ /* 0x000fe200048070ff */
[----:B------:R-:W-:Y:S01]  /*1f4f0*/  @!P5 STG.E.U8 desc[UR20][R26.64+0x48], R169 ;  /* 0x000048a91a00d986 */ /* 0x000fe2000c101114 */
[----:B------:R-:W-:Y:S01]  /*1f500*/  ISETP.LT.OR P5, PT, R0, 0x51, !P2 ;  /* 0x000000510000780c */ /* 0x000fe200057a1670 */
[----:B------:R-:W-:Y:S01]  /*1f510*/  FMUL R188, R188, UR15 ;  /* 0x0000000fbcbc7c20 */ /* 0x000fe20008400000 */
[----:B------:R-:W-:Y:S01]  /*1f520*/  F2FP.SATFINITE.E4M3.F32.PACK_AB_MERGE_C R183, RZ, R183, RZ ;  /* 0x000000b7ffb7723e */ /* 0x000fe200048070ff */
[----:B------:R1:W-:Y:S01]  /*1f530*/  @!P6 STG.E.U8 desc[UR20][R26.64+0x49], R5 ;  /* 0x000049051a00e986 */ /* 0x0003e2000c101114 */
[C---:B------:R-:W-:Y:S01]  /*1f540*/  ISETP.LT.OR P6, PT, R0.reuse, 0x52, !P2 ;  /* 0x000000520000780c */ /* 0x040fe200057c1670 */
[----:B------:R-:W-:Y:S01]  /*1f550*/  FMUL R187, R187, UR15 ;  /* 0x0000000fbbbb7c20 */ /* 0x000fe20008400000 */
[----:B------:R-:W-:Y:S01]  /*1f560*/  F2FP.SATFINITE.E4M3.F32.PACK_AB_MERGE_C R185, RZ, R185, RZ ;  /* 0x000000b9ffb9723e */ /* 0x000fe200048070ff */
[----:B------:R-:W-:Y:S01]  /*1f570*/  @!P0 STG.E.U8 desc[UR20][R24.64+0x50], R171 ;  /* 0x000050ab18008986 */ /* 0x000fe2000c101114 */
[----:B0-----:R-:W-:Y:S01]  /*1f580*/  F2FP.SATFINITE.E4M3.F32.PACK_AB_MERGE_C R3, RZ, R172, RZ ;  /* 0x000000acff03723e */ /* 0x001fe200048070ff */
[----:B------:R-:W-:Y:S01]  /*1f590*/  FMUL R189, R189, UR15 ;  /* 0x0000000fbdbd7c20 */ /* 0x000fe20008400000 */
[----:B------:R-:W-:Y:S01]  /*1f5a0*/  ISETP.LT.OR P0, PT, R0, 0x59, !P3 ;  /* 0x000000590000780c */ /* 0x000fe20005f01670 */
[----:B------:R-:W-:Y:S01]  /*1f5b0*/  FMUL R190, R190, UR15 ;  /* 0x0000000fbebe7c20 */ /* 0x000fe20008400000 */
[----:B------:R-:W-:Y:S01]  /*1f5c0*/  FMUL R192, R192, UR15 ;  /* 0x0000000fc0c07c20 */ /* 0x000fe20008400000 */
[----:B------:R0:W-:Y:S01]  /*1f5d0*/  @!P1 STG.E.U8 desc[UR20][R24.64+0x51], R3 ;  /* 0x0000510318009986 */ /* 0x0001e2000c101114 */
[C---:B------:R-:W-:Y:S01]  /*1f5e0*/  ISETP.LT.OR P1, PT, R0.reuse, 0x5a, !P3 ;  /* 0x0000005a0000780c */ /* 0x040fe20005f21670 */
[----:B------:R-:W-:Y:S01]  /*1f5f0*/  FMUL R191, R191, UR15 ;  /* 0x0000000fbfbf7c20 */ /* 0x000fe20008400000 */
[----:B-1----:R-:W-:Y:S01]  /*1f600*/  F2FP.SATFINITE.E4M3.F32.PACK_AB_MERGE_C R5, RZ, R174, RZ ;  /* 0x000000aeff05723e */ /* 0x002fe200048070ff */
        /* <DEDUP_REMOVED lines=9> */
[----:B0-----:R-:W-:Y:S01]  /*1f6a0*/  F2FP.SATFINITE.E4M3.F32.PACK_AB_MERGE_C R3, RZ, R176, RZ ;  /* 0x000000b0ff03723e */ /* 0x001fe200048070ff */
[----:B------:R-:W-:Y:S01]  /*1f6b0*/  FMUL R196, R196, UR15 ;  /* 0x0000000fc4c47c20 */ /* 0x000fe20008400000 */
[C---:B------:R-:W-:Y:S01]  /*1f6c0*/  ISETP.LT.OR P0, PT, R0.reuse, 0x61, !P3 ;  /* 0x000000610000780c */ /* 0x040fe20005f01670 */
[----:B------:R-:W-:Y:S01]  /*1f6d0*/  FMUL R195, R195, UR15 ;  /* 0x0000000fc3c37c20 */ /* 0x000fe20008400000 */
[----:B------:R-:W-:Y:S01]  /*1f6e0*/  F2FP.SATFINITE.E4M3.F32.PACK_AB_MERGE_C R191, RZ, R191, RZ ;  /* 0x000000bfffbf723e */ /* 0x000fe200048070ff */
[----:B------:R0:W-:Y:S01]  /*1f6f0*/  @!P1 STG.E.U8 desc[UR20][R24.64+0x59], R3 ;  /* 0x0000590318009986 */ /* 0x0001e2000c101114 */
[C---:B------:R-:W-:Y:S01]  /*1f700*/  ISETP.LT.OR P1, PT, R0.reuse, 0x62, !P3 ;  /* 0x000000620000780c */ /* 0x040fe20005f21670 */
[----:B------:R-:W-:Y:S01]  /*1f710*/  FMUL R197, R197, UR15 ;  /* 0x0000000fc5c57c20 */ /* 0x000fe20008400000 */
[----:B-1----:R-:W-:Y:S01]  /*1f720*/  F2FP.SATFINITE.E4M3.F32.PACK_AB_MERGE_C R5, RZ, R178, RZ ;  /* 0x000000b2ff05723e */ /* 0x002fe200048070ff */
[----:B------:R-:W-:Y:S01]  /*1f730*/  @!P5 STG.E.U8 desc[UR20][R26.64+0x58], R177 ;  /* 0x000058b11a00d986 */ /* 0x000fe2000c101114 */
[----:B------:R-:W-:Y:S01]  /*1f740*/  ISETP.LT.OR P5, PT, R0, 0x61, !P2 ;  /* 0x000000610000780c */ /* 0x000fe200057a1670 */
        /* <DEDUP_REMOVED lines=13> */
[----:B------:R-:W-:Y:S01]  /*1f820*/  ISETP.LT.OR P1, PT, R0, 0x6a, !P3 ;  /* 0x0000006a0000780c */ /* 0x000fe20005f21670 */
[----:B------:R-:W-:Y:S01]  /*1f830*/  FMUL R202, R202, UR15 ;  /* 0x0000000fcaca7c20 */ /* 0x000fe20008400000 */
[----:B-1----:R-:W-:Y:S01]  /*1f840*/  F2FP.SATFINITE.E4M3.F32.PACK_AB_MERGE_C R5, RZ, R182, RZ ;  /* 0x000000b6ff05723e */ /* 0x002fe200048070ff */
        /* <DEDUP_REMOVED lines=111> */
[----:B---3--:R-:W-:Y:S01]  /*1ff40*/  FMUL R2, R2, UR15 ;  /* 0x0000000f02027c20 */ /* 0x008fe20008400000 */
        /* <DEDUP_REMOVED lines=8> */
[----:B------:R-:W3:Y:S01]  /*1ffd0*/  LDL.LU R38, [R1+0x218] ;  /* 0x0002180001267983 */ /* 0x000ee20000300800 */
[----:B------:R-:W-:-:S03]  /*1ffe0*/  F2FP.SATFINITE.E4M3.F32.PACK_AB_MERGE_C R233, RZ, R233, RZ ;  /* 0x000000e9ffe9723e */ /* 0x000fc600048070ff */
[----:B------:R0:W-:Y:S01]  /*1fff0*/  @!P1 STG.E.U8 desc[UR20][R24.64+0x99], R3 ;  /* 0x0000990318009986 */ /* 0x0001e2000c101114 */
[C---:B------:R-:W-:Y:S02]  /*20000*/  ISETP.LT.OR P1, PT, R0.reuse, 0xa2, !P3 ;  /* 0x000000a20000780c */ /* 0x040fe40005f21670 */
[----:B-1----:R-:W-:Y:S01]  /*20010*/  F2FP.SATFINITE.E4M3.F32.PACK_AB_MERGE_C R5, RZ, R210, RZ ;  /* 0x000000d2ff05723e */ /* 0x002fe200048070ff */
[----:B------:R-:W-:Y:S01]  /*20020*/  @!P5 STG.E.U8 desc[UR20][R26.64+0x98], R209 ;  /* 0x000098d11a00d986 */ /* 0x000fe2000c101114 */
[----:B------:R-:W-:-:S03]  /*20030*/  ISETP.LT.OR P5, PT, R0, 0xa1, !P2 ;  /* 0x000000a10000780c */ /* 0x000fc600057a1670 */
[----:B------:R1:W-:Y:S01]  /*20040*/  @!P6 STG.E.U8 desc[UR20][R26.64+0x99], R5 ;  /* 0x000099051a00e986 */ /* 0x0003e2000c101114 */
[C---:B------:R-:W-:Y:S02]  /*20050*/  ISETP.LT.OR P6, PT, R0.reuse, 0xa2, !P2 ;  /* 0x000000a20000780c */ /* 0x040fe400057c1670 */
[----:B0-----:R-:W-:Y:S01]  /*20060*/  F2FP.SATFINITE.E4M3.F32.PACK_AB_MERGE_C R3, RZ, R212, RZ ;  /* 0x000000d4ff03723e */ /* 0x001fe200048070ff */
[----:B------:R-:W-:Y:S01]  /*20070*/  @!P0 STG.E.U8 desc[UR20][R24.64+0xa0], R211 ;  /* 0x0000a0d318008986 */ /* 0x000fe2000c101114 */
[----:B------:R-:W-:-:S03]  /*20080*/  ISETP.LT.OR P0, PT, R0, 0xa9, !P3 ;  /* 0x000000a90000780c */ /* 0x000fc60005f01670 */
        /* <DEDUP_REMOVED lines=48> */
[----:B------:R-:W3:Y:S04]  /*20390*/  LDL.LU R37, [R1+0x21c] ;  /* 0x00021c0001257983 */ /* 0x000ee80000300800 */
[----:B------:R-:W-:Y:S01]  /*203a0*/  @!P1 STG.E.U8 desc[UR20][R24.64+0xc9], R3 ;  /* 0x0000c90318009986 */ /* 0x000fe2000c101114 */
[C---:B------:R-:W-:Y:S02]  /*203b0*/  ISETP.LT.OR P1, PT, R0.reuse, 0xd2, !P3 ;  /* 0x000000d20000780c */ /* 0x040fe40005f21670 */
[----:B-1----:R-:W-:Y:S01]  /*203c0*/  F2FP.SATFINITE.E4M3.F32.PACK_AB_MERGE_C R5, RZ, R234, RZ ;  /* 0x000000eaff05723e */ /* 0x002fe200048070ff */
[----:B------:R-:W3:Y:S01]  /*203d0*/  LDL.LU R36, [R1+0x220] ;  /* 0x0002200001247983 */ /* 0x000ee20000300800 */
[----:B------:R-:W-:Y:S01]  /*203e0*/  F2FP.SATFINITE.E4M3.F32.PACK_AB_MERGE_C R7, RZ, R236, RZ ;  /* 0x000000ecff07723e */ /* 0x000fe200048070ff */
[----:B--2---:R-:W-:Y:S01]  /*203f0*/  FMUL R4, R35, UR15 ;  /* 0x0000000f23047c20 */ /* 0x004fe20008400000 */
[----:B------:R-:W-:Y:S01]  /*20400*/  F2FP.SATFINITE.E4M3.F32.PACK_AB_MERGE_C R9, RZ, R2, RZ ;  /* 0x00000002ff09723e */ /* 0x000fe200048070ff */
[----:B----4-:R-:W-:Y:S01]  /*20410*/  FMUL R2, R41, UR15 ;  /* 0x0000000f29027c20 */ /* 0x010fe20008400000 */
[----:B------:R-:W2:Y:S04]  /*20420*/  LDL.LU R35, [R1+0x224] ;  /* 0x0002240001237983 */ /* 0x000ea80000300800 */
[----:B------:R-:W-:Y:S01]  /*20430*/  @!P0 STG.E.U8 desc[UR20][R24.64+0xc8], R231 ;  /* 0x0000c8e718008986 */ /* 0x000fe2000c101114 */
[----:B------:R-:W-:-:S03]  /*20440*/  ISETP.LT.OR P0, PT, R0, 0xd1, !P3 ;  /* 0x000000d10000780c */ /* 0x000fc60005f01670 */
[----:B------:R-:W-:Y:S01]  /*20450*/  @!P5 STG.E.U8 desc[UR20][R26.64+0xc8], R233 ;  /* 0x0000c8e91a00d986 */ /* 0x000fe2000c101114 */
[----:B------:R-:W-:-:S03]  /*20460*/  ISETP.LT.OR P5, PT, R0, 0xd1, !P2 ;  /* 0x000000d10000780c */ /* 0x000fc600057a1670 */
[----:B------:R5:W-:Y:S01]  /*20470*/  @!P6 STG.E.U8 desc[UR20][R26.64+0xc9], R5 ;  /* 0x0000c9051a00e986 */ /* 0x000be2000c101114 */
[----:B------:R-:W-:-:S03]  /*20480*/  ISETP.LT.OR P6, PT, R0, 0xd2, !P2 ;  /* 0x000000d20000780c */ /* 0x000fc600057c1670 */
[----:B------:R0:W-:Y:S01]  /*20490*/  @!P1 STG.E.U8 desc[UR20][R24.64+0xd1], R7 ;  /* 0x0000d10718009986 */ /* 0x0001e2000c101114 */
[----:B-----5:R-:W-:-:S03]  /*204a0*/  FMUL R5, R33, UR15 ;  /* 0x0000000f21057c20 */ /* 0x020fc60008400000 */
[----:B------:R-:W4:Y:S01]  /*204b0*/  LDL.LU R33, [R1+0x228] ;  /* 0x0002280001217983 */ /* 0x000f220000300800 */
[----:B0-----:R-:W-:Y:S01]  /*204c0*/  F2FP.SATFINITE.E4M3.F32.PACK_AB_MERGE_C R7, RZ, R2, RZ ;  /* 0x00000002ff07723e */ /* 0x001fe200048070ff */
[----:B------:R-:W-:Y:S02]  /*204d0*/  FMUL R2, R32, UR15 ;  /* 0x0000000f20027c20 */ /* 0x000fe40008400000 */
[----:B------:R-:W5:Y:S04]  /*204e0*/  LDL.LU R41, [R1+0x22c] ;  /* 0x00022c0001297983 */ /* 0x000f680000300800 */
[----:B------:R-:W5:Y:S01]  /*204f0*/  LDL.LU R32, [R1+0x230] ;  /* 0x0002300001207983 */ /* 0x000f620000300800 */
[----:B------:R-:W-:Y:S01]  /*20500*/  F2FP.SATFINITE.E4M3.F32.PACK_AB_MERGE_C R235, RZ, R235, RZ ;  /* 0x000000ebffeb723e */ /* 0x000fe200048070ff */
[----:B------:R-:W-:Y:S01]  /*20510*/  FMUL R3, R39, UR15 ;  /* 0x0000000f27037c20 */ /* 0x000fe20008400000 */
[----:B------:R-:W-:Y:S01]  /*20520*/  F2FP.SATFINITE.E4M3.F32.PACK_AB_MERGE_C R237, RZ, R237, RZ ;  /* 0x000000edffed723e */ /* 0x000fe200048070ff */
[----:B------:R-:W5:Y:S04]  /*20530*/  LDL.LU R39, [R1+0x234] ;  /* 0x0002340001277983 */ /* 0x000f680000300800 */
[----:B------:R-:W-:Y:S01]  /*20540*/  @!P0 STG.E.U8 desc[UR20][R24.64+0xd0], R235 ;  /* 0x0000d0eb18008986 */ /* 0x000fe2000c101114 */
[----:B------:R-:W-:-:S02]  /*20550*/  ISETP.LT.OR P0, PT, R0, 0xd9, !P3 ;  /* 0x000000d90000780c */ /* 0x000fc40005f01670 */
[C---:B------:R-:W-:Y:S01]  /*20560*/  ISETP.LT.OR P1, PT, R0.reuse, 0xda, !P3 ;  /* 0x000000da0000780c */ /* 0x040fe20005f21670 */
[----:B------:R-:W-:Y:S01]  /*20570*/  @!P5 STG.E.U8 desc[UR20][R26.64+0xd0], R237 ;  /* 0x0000d0ed1a00d986 */ /* 0x000fe2000c101114 */
[----:B------:R-:W-:Y:S02]  /*20580*/  ISETP.LT.OR P5, PT, R0, 0xd9, !P2 ;  /* 0x000000d90000780c */ /* 0x000fe400057a1670 */
[----:B------:R-:W-:Y:S01]  /*20590*/  F2FP.SATFINITE.E4M3.F32.PACK_AB_MERGE_C R11, RZ, R3, RZ ;  /* 0x00000003ff0b723e */ /* 0x000fe200048070ff */
[----:B------:R0:W-:Y:S01]  /*205a0*/  @!P6 STG.E.U8 desc[UR20][R26.64+0xd1], R9 ;  /* 0x0000d1091a00e986 */ /* 0x0001e2000c101114 */
[----:B------:R-:W-:-:S05]  /*205b0*/  F2FP.SATFINITE.E4M3.F32.PACK_AB_MERGE_C R13, RZ, R4, RZ ;  /* 0x00000004ff0d723e */ /* 0x000fca00048070ff */
[----:B------:R1:W-:Y:S01]  /*205c0*/  @!P0 STG.E.U8 desc[UR20][R24.64+0xd8], R7 ;  /* 0x0000d80718008986 */ /* 0x0003e2000c101114 */
[----:B0-----:R-:W-:-:S03]  /*205d0*/  F2FP.SATFINITE.E4M3.F32.PACK_AB_MERGE_C R9, RZ, R5, RZ ;  /* 0x00000005ff09723e */ /* 0x001fc600048070ff */
[----:B------:R0:W-:Y:S01]  /*205e0*/  @!P1 STG.E.U8 desc[UR20][R24.64+0xd9], R11 ;  /* 0x0000d90b18009986 */ /* 0x0001e2000c101114 */
[----:B-1----:R-:W-:-:S03]  /*205f0*/  F2FP.SATFINITE.E4M3.F32.PACK_AB_MERGE_C R7, RZ, R2, RZ ;  /* 0x00000002ff07723e */ /* 0x002fc600048070ff */
[----:B------:R1:W-:Y:S01]  /*20600*/  @!P5 STG.E.U8 desc[UR20][R26.64+0xd8], R13 ;  /* 0x0000d80d1a00d986 */ /* 0x0003e2000c101114 */
[----:B---3--:R-:W-:-:S03]  /*20610*/  FMUL R3, R38, UR15 ;  /* 0x0000000f26037c20 */ /* 0x008fc60008400000 */
[----:B------:R-:W3:Y:S02]  /*20620*/  LDL.LU R38, [R1+0x238] ;  /* 0x0002380001267983 */ /* 0x000ee40000300800 */
[----:B0-----:R-:W-:Y:S01]  /*20630*/  F2FP.SATFINITE.E4M3.F32.PACK_AB_MERGE_C R11, RZ, R3, RZ ;  /* 0x00000003ff0b723e */ /* 0x001fe200048070ff */
[----:B------:R-:W-:Y:S02]  /*20640*/  FMUL R4, R37, UR15 ;  /* 0x0000000f25047c20 */ /* 0x000fe40008400000 */
[----:B------:R-:W3:Y:S01]  /*20650*/  LDL.LU R37, [R1+0x23c] ;  /* 0x00023c0001257983 */ /* 0x000ee20000300800 */
[----:B------:R-:W-:-:S03]  /*20660*/  FMUL R5, R36, UR15 ;  /* 0x0000000f24057c20 */ /* 0x000fc60008400000 */
[----:B------:R-:W3:Y:S01]  /*20670*/  LDL.LU R36, [R1+0x240] ;  /* 0x0002400001247983 */ /* 0x000ee20000300800 */
[----:B--2---:R-:W-:-:S03]  /*20680*/  FMUL R2, R35, UR15 ;  /* 0x0000000f23027c20 */ /* 0x004fc60008400000 */
[----:B------:R-:W2:Y:S01]  /*20690*/  LDL.LU R35, [R1+0x244] ;  /* 0x0002440001237983 */ /* 0x000ea20000300800 */
[----:B-1----:R-:W-:Y:S01]  /*206a0*/  F2FP.SATFINITE.E4M3.F32.PACK_AB_MERGE_C R13, RZ, R4, RZ ;  /* 0x00000004ff0d723e */ /* 0x002fe200048070ff */
[----:B----4-:R-:W-:Y:S02]  /*206b0*/  FMUL R3, R33, UR15 ;  /* 0x0000000f21037c20 */ /* 0x010fe40008400000 */
[----:B------:R-:W4:Y:S01]  /*206c0*/  LDL.LU R33, [R1+0x248] ;  /* 0x0002480001217983 */ /* 0x000f220000300800 */
[----:B-----5:R-:W-:-:S03]  /*206d0*/  FMUL R4, R32, UR15 ;  /* 0x0000000f20047c20 */ /* 0x020fc60008400000 */
[----:B------:R-:W5:Y:S01]  /*206e0*/  LDL.LU R32, [R1+0x24c] ;  /* 0x00024c0001207983 */ /* 0x000f620000300800 */
[C---:B------:R-:W-:Y:S02]  /*206f0*/  ISETP.LT.OR P6, PT, R0.reuse, 0xda, !P2 ;  /* 0x000000da0000780c */ /* 0x040fe400057c1670 */
[C---:B------:R-:W-:Y:S02]  /*20700*/  ISETP.LT.OR P5, PT, R0.reuse, 0xe1, !P3 ;  /* 0x000000e10000780c */ /* 0x040fe40005fa1670 */
[C---:B------:R-:W-:Y:S02]  /*20710*/  ISETP.LT.OR P1, PT, R0.reuse, 0xe2, !P2 ;  /* 0x000000e20000780c */ /* 0x040fe40005721670 */
[----:B------:R-:W-:-:S07]  /*20720*/  ISETP.LT.OR P0, PT, R0, 0xe1, !P2 ;  /* 0x000000e10000780c */ /* 0x000fce0005701670 */
[----:B------:R0:W-:Y:S01]  /*20730*/  @!P6 STG.E.U8 desc[UR20][R26.64+0xd9], R9 ;  /* 0x0000d9091a00e986 */ /* 0x0001e2000c101114 */
[----:B------:R-:W-:Y:S02]  /*20740*/  ISETP.LT.OR P6, PT, R0, 0xe2, !P3 ;  /* 0x000000e20000780c */ /* 0x000fe40005fc1670 */
[----:B------:R-:W-:Y:S01]  /*20750*/  F2FP.SATFINITE.E4M3.F32.PACK_AB_MERGE_C R5, RZ, R5, RZ ;  /* 0x00000005ff05723e */ /* 0x000fe200048070ff */
[----:B------:R-:W-:Y:S01]  /*20760*/  @!P5 STG.E.U8 desc[UR20][R24.64+0xe0], R7 ;  /* 0x0000e0071800d986 */ /* 0x000fe2000c101114 */
[----:B0-----:R-:W-:Y:S01]  /*20770*/  F2FP.SATFINITE.E4M3.F32.PACK_AB_MERGE_C R9, RZ, R2, RZ ;  /* 0x00000002ff09723e */ /* 0x001fe200048070ff */
[----:B------:R-:W-:-:S08]  /*20780*/  FMUL R2, R41, UR15 ;  /* 0x0000000f29027c20 */ /* 0x000fd00008400000 */
[----:B------:R-:W-:Y:S01]  /*20790*/  @!P6 STG.E.U8 desc[UR20][R24.64+0xe1], R11 ;  /* 0x0000e10b1800e986 */ /* 0x000fe2000c101114 */
[----:B------:R-:W-:-:S03]  /*207a0*/  ISETP.LT.OR P6, PT, R0, 0xe9, !P3 ;  /* 0x000000e90000780c */ /* 0x000fc60005fc1670 */
[----:B------:R0:W-:Y:S04]  /*207b0*/  @!P1 STG.E.U8 desc[UR20][R26.64+0xe1], R5 ;  /* 0x0000e1051a009986 */ /* 0x0001e8000c101114 */
[----:B------:R-:W5:Y:S01]  /*207c0*/  LDL.LU R41, [R1+0x250] ;  /* 0x0002500001297983 */ /* 0x000f620000300800 */
[----:B------:R-:W-:-:S03]  /*207d0*/  ISETP.LT.OR P5, PT, R0, 0xea, !P2 ;  /* 0x000000ea0000780c */ /* 0x000fc600057a1670 */
[----:B------:R1:W-:Y:S01]  /*207e0*/  @!P0 STG.E.U8 desc[UR20][R26.64+0xe0], R13 ;  /* 0x0000e00d1a008986 */ /* 0x0003e2000c101114 */
[----:B0-----:R-:W-:Y:S01]  /*207f0*/  F2FP.SATFINITE.E4M3.F32.PACK_AB_MERGE_C R5, RZ, R2, RZ ;  /* 0x00000002ff05723e */ /* 0x001fe200048070ff */
[----:B------:R-:W-:Y:S02]  /*20800*/  FMUL R2, R39, UR15 ;  /* 0x0000000f27027c20 */ /* 0x000fe40008400000 */
[----:B------:R-:W5:Y:S01]  /*20810*/  LDL.LU R39, [R1+0x254] ;  /* 0x0002540001277983 */ /* 0x000f620000300800 */
[----:B------:R-:W-:Y:S02]  /*20820*/  ISETP.LT.OR P0, PT, R0, 0xea, !P3 ;  /* 0x000000ea0000780c */ /* 0x000fe40005f01670 */
[----:B------:R-:W-:Y:S02]  /*20830*/  F2FP.SATFINITE.E4M3.F32.PACK_AB_MERGE_C R7, RZ, R3, RZ ;  /* 0x00000003ff07723e */ /* 0x000fe400048070ff */
[----:B------:R-:W-:Y:S02]  /*20840*/  F2FP.SATFINITE.E4M3.F32.PACK_AB_MERGE_C R11, RZ, R4, RZ ;  /* 0x00000004ff0b723e */ /* 0x000fe400048070ff */
[----:B-1----:R-:W-:Y:S01]  /*20850*/  F2FP.SATFINITE.E4M3.F32.PACK_AB_MERGE_C R13, RZ, R2, RZ ;  /* 0x00000002ff0d723e */ /* 0x002fe200048070ff */
[----:B------:R-:W-:Y:S06]  /*20860*/  @!P6 STG.E.U8 desc[UR20][R24.64+0xe8], R9 ;  /* 0x0000e8091800e986 */ /* 0x000fec000c101114 */
[----:B------:R0:W-:Y:S04]  /*20870*/  @!P0 STG.E.U8 desc[UR20][R24.64+0xe9], R7 ;  /* 0x0000e90718008986 */ /* 0x0001e8000c101114 */
[----:B------:R1:W-:Y:S01]  /*20880*/  @!P5 STG.E.U8 desc[UR20][R26.64+0xe9], R11 ;  /* 0x0000e90b1a00d986 */ /* 0x0003e2000c101114 */
[----:B---3--:R-:W-:-:S03]  /*20890*/  FMUL R3, R38, UR15 ;  /* 0x0000000f26037c20 */ /* 0x008fc60008400000 */
[----:B------:R-:W3:Y:S02]  /*208a0*/  LDL.LU R38, [R1+0x258] ;  /* 0x0002580001267983 */ /* 0x000ee40000300800 */
[----:B0-----:R-:W-:Y:S01]  /*208b0*/  F2FP.SATFINITE.E4M3.F32.PACK_AB_MERGE_C R7, RZ, R3, RZ ;  /* 0x00000003ff07723e */ /* 0x001fe200048070ff */
[----:B------:R-:W-:Y:S02]  /*208c0*/  FMUL R4, R37, UR15 ;  /* 0x0000000f25047c20 */ /* 0x000fe40008400000 */
[----:B------:R-:W3:Y:S01]  /*208d0*/  LDL.LU R37, [R1+0x25c] ;  /* 0x00025c0001257983 */ /* 0x000ee20000300800 */
[----:B------:R-:W-:-:S03]  /*208e0*/  FMUL R2, R36, UR15 ;  /* 0x0000000f24027c20 */ /* 0x000fc60008400000 */
[----:B------:R-:W3:Y:S02]  /*208f0*/  LDL.LU R36, [R1+0x260] ;  /* 0x0002600001247983 */ /* 0x000ee40000300800 */
[----:B------:R-:W-:Y:S01]  /*20900*/  F2FP.SATFINITE.E4M3.F32.PACK_AB_MERGE_C R9, RZ, R2, RZ ;  /* 0x00000002ff09723e */ /* 0x000fe200048070ff */
[----:B--2---:R-:W-:Y:S02]  /*20910*/  FMUL R2, R35, UR15 ;  /* 0x0000000f23027c20 */ /* 0x004fe40008400000 */
[----:B------:R-:W2:Y:S03]  /*20920*/  LDL.LU R35, [R1+0x264] ;  /* 0x0002640001237983 */ /* 0x000ea60000300800 */
        /* <DEDUP_REMOVED lines=10> */
[----:B------:R-:W-:-:S03]  /*209d0*/  ISETP.LT.OR P1, PT, R0, 0xf1, !P2 ;  /* 0x000000f10000780c */ /* 0x000fc60005721670 */
[----:B------:R1:W-:Y:S01]  /*209e0*/  @!P6 STG.E.U8 desc[UR20][R24.64+0xf0], R13 ;  /* 0x0000f00d1800e986 */ /* 0x0003e2000c101114 */
[----:B------:R-:W-:-:S03]  /*209f0*/  ISETP.LT.OR P6, PT, R0, 0xf9, !P3 ;  /* 0x000000f90000780c */ /* 0x000fc60005fc1670 */
[----:B------:R1:W-:Y:S01]  /*20a00*/  @!P0 STG.E.U8 desc[UR20][R24.64+0xf1], R7 ;  /* 0x0000f10718008986 */ /* 0x0003e2000c101114 */
[----:B------:R-:W-:Y:S02]  /*20a10*/  ISETP.LT.OR P3, PT, R0, 0xfa, !P3 ;  /* 0x000000fa0000780c */ /* 0x000fe40005f61670 */
[----:B0-----:R-:W-:Y:S02]  /*20a20*/  F2FP.SATFINITE.E4M3.F32.PACK_AB_MERGE_C R5, RZ, R4, RZ ;  /* 0x00000004ff05723e */ /* 0x001fe400048070ff */
[----:B-1----:R-:W-:Y:S02]  /*20a30*/  F2FP.SATFINITE.E4M3.F32.PACK_AB_MERGE_C R13, RZ, R3, RZ ;  /* 0x00000003ff0d723e */ /* 0x002fe400048070ff */
[----:B------:R-:W-:Y:S01]  /*20a40*/  F2FP.SATFINITE.E4M3.F32.PACK_AB_MERGE_C R7, RZ, R2, RZ ;  /* 0x00000002ff07723e */ /* 0x000fe200048070ff */
[----:B------:R-:W-:Y:S02]  /*20a50*/  FMUL R2, R41, UR15 ;  /* 0x0000000f29027c20 */ /* 0x000fe40008400000 */
[----:B------:R-:W5:Y:S04]  /*20a60*/  LDL.LU R41, [R1+0x270] ;  /* 0x0002700001297983 */ /* 0x000f680000300800 */
[----:B------:R0:W-:Y:S01]  /*20a70*/  @!P5 STG.E.U8 desc[UR20][R26.64+0xf1], R9 ;  /* 0x0000f1091a00d986 */ /* 0x0001e2000c101114 */
[----:B------:R-:W-:-:S03]  /*20a80*/  FMUL R3, R39, UR15 ;  /* 0x0000000f27037c20 */ /* 0x000fc60008400000 */
[----:B------:R-:W5:Y:S01]  /*20a90*/  LDL.LU R39, [R1+0x274] ;  /* 0x0002740001277983 */ /* 0x000f620000300800 */
[----:B------:R-:W-:-:S03]  /*20aa0*/  ISETP.LT.OR P5, PT, R0, 0xf9, !P2 ;  /* 0x000000f90000780c */ /* 0x000fc600057a1670 */
[----:B------:R-:W-:Y:S01]  /*20ab0*/  @!P1 STG.E.U8 desc[UR20][R26.64+0xf0], R5 ;  /* 0x0000f0051a009986 */ /* 0x000fe2000c101114 */
[----:B0-----:R-:W-:-:S03]  /*20ac0*/  F2FP.SATFINITE.E4M3.F32.PACK_AB_MERGE_C R9, RZ, R2, RZ ;  /* 0x00000002ff09723e */ /* 0x001fc600048070ff */
[----:B------:R0:W-:Y:S04]  /*20ad0*/  @!P6 STG.E.U8 desc[UR20][R24.64+0xf8], R11 ;  /* 0x0000f80b1800e986 */ /* 0x0001e8000c101114 */
[----:B------:R1:W-:Y:S01]  /*20ae0*/  @!P3 STG.E.U8 desc[UR20][R24.64+0xf9], R13 ;  /* 0x0000f90d1800b986 */ /* 0x0003e2000c101114 */
[----:B0-----:R-:W-:-:S03]  /*20af0*/  F2FP.SATFINITE.E4M3.F32.PACK_AB_MERGE_C R11, RZ, R3, RZ ;  /* 0x00000003ff0b723e */ /* 0x001fc600048070ff */
[----:B------:R0:W-:Y:S01]  /*20b00*/  @!P5 STG.E.U8 desc[UR20][R26.64+0xf8], R7 ;  /* 0x0000f8071a00d986 */ /* 0x0001e2000c101114 */
[----:B---3--:R-:W-:-:S03]  /*20b10*/  FMUL R4, R38, UR15 ;  /* 0x0000000f26047c20 */ /* 0x008fc60008400000 */
[----:B------:R-:W3:Y:S02]  /*20b20*/  LDL.LU R38, [R1+0x278] ;  /* 0x0002780001267983 */ /* 0x000ee40000300800 */
[----:B-1----:R-:W-:Y:S01]  /*20b30*/  F2FP.SATFINITE.E4M3.F32.PACK_AB_MERGE_C R13, RZ, R4, RZ ;  /* 0x00000004ff0d723e */ /* 0x002fe200048070ff */
[----:B------:R-:W-:Y:S02]  /*20b40*/  FMUL R5, R37, UR15 ;  /* 0x0000000f25057c20 */ /* 0x000fe40008400000 */
[----:B------:R-:W3:Y:S01]  /*20b50*/  LDL.LU R37, [R1+0x27c] ;  /* 0x00027c0001257983 */ /* 0x000ee20000300800 */
[----:B------:R-:W-:-:S03]  /*20b60*/  FMUL R2, R36, UR15 ;  /* 0x0000000f24027c20 */ /* 0x000fc60008400000 */
[----:B------:R-:W3:Y:S01]  /*20b70*/  LDL.LU R36, [R1+0x280] ;  /* 0x0002800001247983 */ /* 0x000ee20000300800 */
[----:B--2---:R-:W-:-:S03]  /*20b80*/  FMUL R3, R35, UR15 ;  /* 0x0000000f23037c20 */ /* 0x004fc60008400000 */
[----:B------:R-:W2:Y:S01]  /*20b90*/  LDL.LU R35, [R1+0x284] ;  /* 0x0002840001237983 */ /* 0x000ea20000300800 */
[----:B0-----:R-:W-:Y:S01]  /*20ba0*/  F2FP.SATFINITE.E4M3.F32.PACK_AB_MERGE_C R7, RZ, R2, RZ ;  /* 0x00000002ff07723e */ /* 0x001fe200048070ff */
[----:B----4-:R-:W-:Y:S02]  /*20bb0*/  FMUL R4, R33, UR15 ;  /* 0x0000000f21047c20 */ /* 0x010fe40008400000 */
[----:B------:R-:W4:Y:S01]  /*20bc0*/  LDL.LU R33, [R1+0x288] ;  /* 0x0002880001217983 */ /* 0x000f220000300800 */
[----:B-----5:R-:W-:-:S03]  /*20bd0*/  FMUL R2, R32, UR15 ;  /* 0x0000000f20027c20 */ /* 0x020fc60008400000 */
[----:B------:R-:W5:Y:S01]  /*20be0*/  LDL.LU R32, [R1+0x28c] ;  /* 0x00028c0001207983 */ /* 0x000f620000300800 */
[----:B------:R-:W-:Y:S02]  /*20bf0*/  ISETP.GE.AND P1, PT, R34, 0x81, PT ;  /* 0x000000812200780c */ /* 0x000fe40003f26270 */
[C---:B------:R-:W-:Y:S02]  /*20c00*/  ISETP.LT.OR P2, PT, R0.reuse, 0xfa, !P2 ;  /* 0x000000fa0000780c */ /* 0x040fe40005741670 */
[C---:B------:R-:W-:Y:S02]  /*20c10*/  ISETP.LT.OR P6, PT, R0.reuse, 0x1, !P1 ;  /* 0x000000010000780c */ /* 0x040fe40004fc1670 */
[----:B------:R-:W-:Y:S02]  /*20c20*/  ISETP.LT.OR P3, PT, R0, 0x2, !P1 ;  /* 0x000000020000780c */ /* 0x000fe40004f61670 */
[----:B------:R-:W-:-:S07]  /*20c30*/  ISETP.GE.AND P0, PT, R34, 0x89, PT ;  /* 0x000000892200780c */ /* 0x000fce0003f06270 */
[----:B------:R0:W-:Y:S04]  /*20c40*/  @!P2 STG.E.U8 desc[UR20][R26.64+0xf9], R9 ;  /* 0x0000f9091a00a986 */ /* 0x0001e8000c101114 */
[----:B------:R-:W-:Y:S01]  /*20c50*/  @!P6 STG.E.U8 desc[UR20][R30.64], R11 ;  /* 0x0000000b1e00e986 */ /* 0x000fe2000c101114 */
[C---:B------:R-:W-:Y:S02]  /*20c60*/  ISETP.LT.OR P6, PT, R0.reuse, 0x2, !P0 ;  /* 0x000000020000780c */ /* 0x040fe400047c1670 */
[C---:B------:R-:W-:Y:S01]  /*20c70*/  ISETP.LT.OR P5, PT, R0.reuse, 0x1, !P0 ;  /* 0x000000010000780c */ /* 0x040fe200047a1670 */
[----:B------:R1:W-:Y:S01]  /*20c80*/  @!P3 STG.E.U8 desc[UR20][R30.64+0x1], R13 ;  /* 0x0000010d1e00b986 */ /* 0x0003e2000c101114 */
[----:B------:R-:W-:Y:S02]  /*20c90*/  ISETP.LT.OR P2, PT, R0, 0xa, !P1 ;  /* 0x0000000a0000780c */ /* 0x000fe40004f41670 */
[----:B0-----:R-:W-:-:S02]  /*20ca0*/  F2FP.SATFINITE.E4M3.F32.PACK_AB_MERGE_C R9, RZ, R3, RZ ;  /* 0x00000003ff09723e */ /* 0x001fc400048070ff */
[----:B------:R-:W-:Y:S01]  /*20cb0*/  ISETP.LT.OR P3, PT, R0, 0x9, !P1 ;  /* 0x000000090000780c */ /* 0x000fe20004f61670 */
[----:B------:R-:W-:Y:S01]  /*20cc0*/  FMUL R3, R41, UR15 ;  /* 0x0000000f29037c20 */ /* 0x000fe20008400000 */
[----:B-1----:R-:W-:Y:S01]  /*20cd0*/  F2FP.SATFINITE.E4M3.F32.PACK_AB_MERGE_C R13, RZ, R2, RZ ;  /* 0x00000002ff0d723e */ /* 0x002fe200048070ff */
[----:B------:R-:W5:Y:S01]  /*20ce0*/  LDL.LU R41, [R1+0x290] ;  /* 0x0002900001297983 */ /* 0x000f620000300800 */
[----:B------:R-:W-:Y:S02]  /*20cf0*/  F2FP.SATFINITE.E4M3.F32.PACK_AB_MERGE_C R5, RZ, R5, RZ ;  /* 0x00000005ff05723e */ /* 0x000fe400048070ff */
[----:B------:R-:W-:Y:S01]  /*20d00*/  F2FP.SATFINITE.E4M3.F32.PACK_AB_MERGE_C R11, RZ, R4, RZ ;  /* 0x00000004ff0b723e */ /* 0x000fe200048070ff */
[----:B------:R0:W-:Y:S01]  /*20d10*/  @!P6 STG.E.U8 desc[UR20][R28.64+0x1], R7 ;  /* 0x000001071c00e986 */ /* 0x0001e2000c101114 */
[----:B------:R-:W-:-:S03]  /*20d20*/  FMUL R2, R39, UR15 ;  /* 0x0000000f27027c20 */ /* 0x000fc60008400000 */
[----:B------:R-:W5:Y:S01]  /*20d30*/  LDL.LU R39, [R1+0x294] ;  /* 0x0002940001277983 */ /* 0x000f620000300800 */
[----:B------:R-:W-:Y:S02]  /*20d40*/  ISETP.LT.OR P6, PT, R0, 0xa, !P0 ;  /* 0x0000000a0000780c */ /* 0x000fe400047c1670 */
[----:B0-----:R-:W-:Y:S01]  /*20d50*/  F2FP.SATFINITE.E4M3.F32.PACK_AB_MERGE_C R7, RZ, R2, RZ ;  /* 0x00000002ff07723e */ /* 0x001fe200048070ff */
[----:B------:R0:W-:Y:S04]  /*20d60*/  @!P5 STG.E.U8 desc[UR20][R28.64], R5 ;  /* 0x000000051c00d986 */ /* 0x0001e8000c101114 */
[----:B------:R-:W-:Y:S04]  /*20d70*/  @!P2 STG.E.U8 desc[UR20][R30.64+0x9], R11 ;  /* 0x0000090b1e00a986 */ /* 0x000fe8000c101114 */
[----:B------:R1:W-:Y:S01]  /*20d80*/  @!P3 STG.E.U8 desc[UR20][R30.64+0x8], R9 ;  /* 0x000008091e00b986 */ /* 0x0003e2000c101114 */
[----:B0-----:R-:W-:-:S05]  /*20d90*/  F2FP.SATFINITE.E4M3.F32.PACK_AB_MERGE_C R5, RZ, R3, RZ ;  /* 0x00000003ff05723e */ /* 0x001fca00048070ff */
[----:B------:R5:W-:Y:S01]  /*20da0*/  @!P6 STG.E.U8 desc[UR20][R28.64+0x9], R5 ;  /* 0x000009051c00e986 */ /* 0x000be2000c101114 */
[----:B---3--:R-:W-:-:S03]  /*20db0*/  FMUL R4, R38, UR15 ;  /* 0x0000000f26047c20 */ /* 0x008fc60008400000 */
[----:B------:R-:W3:Y:S02]  /*20dc0*/  LDL.LU R38, [R1+0x298] ;  /* 0x0002980001267983 */ /* 0x000ee40000300800 */
[----:B-1----:R-:W-:Y:S01]  /*20dd0*/  F2FP.SATFINITE.E4M3.F32.PACK_AB_MERGE_C R9, RZ, R4, RZ ;  /* 0x00000004ff09723e */ /* 0x002fe200048070ff */
[----:B------:R-:W-:Y:S02]  /*20de0*/  FMUL R2, R37, UR15 ;  /* 0x0000000f25027c20 */ /* 0x000fe40008400000 */
[----:B------:R-:W3:Y:S03]  /*20df0*/  LDL.LU R37, [R1+0x29c] ;  /* 0x00029c0001257983 */ /* 0x000ee60000300800 */
[----:B------:R-:W-:Y:S01]  /*20e00*/  F2FP.SATFINITE.E4M3.F32.PACK_AB_MERGE_C R11, RZ, R2, RZ ;  /* 0x00000002ff0b723e */ /* 0x000fe200048070ff */
[----:B------:R-:W-:Y:S02]  /*20e10*/  FMUL R2, R36, UR15 ;  /* 0x0000000f24027c20 */ /* 0x000fe40008400000 */
[----:B------:R-:W3:Y:S01]  /*20e20*/  LDL.LU R36, [R1+0x2a0] ;  /* 0x0002a00001247983 */ /* 0x000ee20000300800 */
[----:B--2---:R-:W-:-:S03]  /*20e30*/  FMUL R3, R35, UR15 ;  /* 0x0000000f23037c20 */ /* 0x004fc60008400000 */
[----:B------:R-:W2:Y:S01]  /*20e40*/  LDL.LU R35, [R1+0x2a4] ;  /* 0x0002a40001237983 */ /* 0x000ea20000300800 */
[----:B----4-:R-:W-:-:S03]  /*20e50*/  FMUL R4, R33, UR15 ;  /* 0x0000000f21047c20 */ /* 0x010fc60008400000 */
[----:B------:R-:W4:Y:S01]  /*20e60*/  LDL.LU R33, [R1+0x2a8] ;  /* 0x0002a80001217983 */ /* 0x000f220000300800 */
[----:B-----5:R-:W-:-:S03]  /*20e70*/  FMUL R5, R32, UR15 ;  /* 0x0000000f20057c20 */ /* 0x020fc60008400000 */
[----:B------:R-:W5:Y:S01]  /*20e80*/  LDL.LU R32, [R1+0x2ac] ;  /* 0x0002ac0001207983 */ /* 0x000f620000300800 */
[C---:B------:R-:W-:Y:S02]  /*20e90*/  ISETP.LT.OR P5, PT, R0.reuse, 0x9, !P0 ;  /* 0x000000090000780c */ /* 0x040fe400047a1670 */
[C---:B------:R-:W-:Y:S02]  /*20ea0*/  ISETP.LT.OR P3, PT, R0.reuse, 0x11, !P1 ;  /* 0x000000110000780c */ /* 0x040fe40004f61670 */
[C---:B------:R-:W-:Y:S02]  /*20eb0*/  ISETP.LT.OR P2, PT, R0.reuse, 0x12, !P1 ;  /* 0x000000120000780c */ /* 0x040fe40004f41670 */
[----:B------:R-:W-:-:S07]  /*20ec0*/  ISETP.LT.OR P6, PT, R0, 0x12, !P0 ;  /* 0x000000120000780c */ /* 0x000fce00047c1670 */
[----:B------:R-:W-:Y:S01]  /*20ed0*/  @!P5 STG.E.U8 desc[UR20][R28.64+0x8], R13 ;  /* 0x0000080d1c00d986 */ /* 0x000fe2000c101114 */
[----:B------:R-:W-:-:S03]  /*20ee0*/  ISETP.LT.OR P5, PT, R0, 0x11, !P0 ;  /* 0x000000110000780c */ /* 0x000fc600047a1670 */
[----:B------:R0:W-:Y:S01]  /*20ef0*/  @!P3 STG.E.U8 desc[UR20][R30.64+0x10], R7 ;  /* 0x000010071e00b986 */ /* 0x0001e2000c101114 */
[----:B------:R-:W-:-:S03]  /*20f00*/  ISETP.LT.OR P3, PT, R0, 0x19, !P1 ;  /* 0x000000190000780c */ /* 0x000fc60004f61670 */
[----:B------:R1:W-:Y:S01]  /*20f10*/  @!P2 STG.E.U8 desc[UR20][R30.64+0x11], R9 ;  /* 0x000011091e00a986 */ /* 0x0003e2000c101114 */
[----:B------:R-:W-:Y:S02]  /*20f20*/  ISETP.LT.OR P2, PT, R0, 0x1a, !P1 ;  /* 0x0000001a0000780c */ /* 0x000fe40004f41670 */
[----:B0-----:R-:W-:Y:S02]  /*20f30*/  F2FP.SATFINITE.E4M3.F32.PACK_AB_MERGE_C R7, RZ, R2, RZ ;  /* 0x00000002ff07723e */ /* 0x001fe400048070ff */
[----:B-1----:R-:W-:Y:S01]  /*20f40*/  F2FP.SATFINITE.E4M3.F32.PACK_AB_MERGE_C R9, RZ, R3, RZ ;  /* 0x00000003ff09723e */ /* 0x002fe200048070ff */
[----:B------:R-:W-:Y:S02]  /*20f50*/  FMUL R2, R41, UR15 ;  /* 0x0000000f29027c20 */ /* 0x000fe40008400000 */
[----:B------:R-:W5:Y:S01]  /*20f60*/  LDL.LU R41, [R1+0x2b0] ;  /* 0x0002b00001297983 */ /* 0x000f620000300800 */
[----:B------:R-:W-:-:S03]  /*20f70*/  F2FP.SATFINITE.E4M3.F32.PACK_AB_MERGE_C R13, RZ, R4, RZ ;  /* 0x00000004ff0d723e */ /* 0x000fc600048070ff */
[----:B------:R0:W-:Y:S01]  /*20f80*/  @!P6 STG.E.U8 desc[UR20][R28.64+0x11], R7 ;  /* 0x000011071c00e986 */ /* 0x0001e2000c101114 */
[----:B------:R-:W-:-:S03]  /*20f90*/  FMUL R3, R39, UR15 ;  /* 0x0000000f27037c20 */ /* 0x000fc60008400000 */
[----:B------:R-:W5:Y:S01]  /*20fa0*/  LDL.LU R39, [R1+0x2b4] ;  /* 0x0002b40001277983 */ /* 0x000f620000300800 */
[----:B------:R-:W-:Y:S02]  /*20fb0*/  ISETP.LT.OR P6, PT, R0, 0x1a, !P0 ;  /* 0x0000001a0000780c */ /* 0x000fe400047c1670 */
[----:B0-----:R-:W-:Y:S01]  /*20fc0*/  F2FP.SATFINITE.E4M3.F32.PACK_AB_MERGE_C R7, RZ, R2, RZ ;  /* 0x00000002ff07723e */ /* 0x001fe200048070ff */
[----:B------:R-:W-:Y:S04]  /*20fd0*/  @!P5 STG.E.U8 desc[UR20][R28.64+0x10], R11 ;  /* 0x0000100b1c00d986 */ /* 0x000fe8000c101114 */
[----:B------:R0:W-:Y:S04]  /*20fe0*/  @!P3 STG.E.U8 desc[UR20][R30.64+0x18], R9 ;  /* 0x000018091e00b986 */ /* 0x0001e8000c101114 */
[----:B------:R1:W-:Y:S01]  /*20ff0*/  @!P2 STG.E.U8 desc[UR20][R30.64+0x19], R13 ;  /* 0x0000190d1e00a986 */ /* 0x0003e2000c101114 */
[----:B0-----:R-:W-:-:S03]  /*21000*/  F2FP.SATFINITE.E4M3.F32.PACK_AB_MERGE_C R9, RZ, R3, RZ ;  /* 0x00000003ff09723e */ /* 0x001fc600048070ff */
[----:B------:R0:W-:Y:S01]  /*21010*/  @!P6 STG.E.U8 desc[UR20][R28.64+0x19], R7 ;  /* 0x000019071c00e986 */ /* 0x0001e2000c101114 */
[----:B---3--:R-:W-:-:S03]  /*21020*/  FMUL R4, R38, UR15 ;  /* 0x0000000f26047c20 */ /* 0x008fc60008400000 */
[----:B------:R-:W3:Y:S02]  /*21030*/  LDL.LU R38, [R1+0x2b8] ;  /* 0x0002b80001267983 */ /* 0x000ee40000300800 */
[----:B------:R-:W-:Y:S01]  /*21040*/  F2FP.SATFINITE.E4M3.F32.PACK_AB_MERGE_C R11, RZ, R4, RZ ;  /* 0x00000004ff0b723e */ /* 0x000fe200048070ff */
[----:B------:R-:W-:Y:S02]  /*21050*/  FMUL R2, R37, UR15 ;  /* 0x0000000f25027c20 */ /* 0x000fe40008400000 */
[----:B------:R-:W3:Y:S03]  /*21060*/  LDL.LU R37, [R1+0x2bc] ;  /* 0x0002bc0001257983 */ /* 0x000ee60000300800 */
[----:B-1----:R-:W-:Y:S01]  /*21070*/  F2FP.SATFINITE.E4M3.F32.PACK_AB_MERGE_C R13, RZ, R2, RZ ;  /* 0x00000002ff0d723e */ /* 0x002fe200048070ff */
[----:B------:R-:W-:Y:S02]  /*21080*/  FMUL R3, R36, UR15 ;  /* 0x0000000f24037c20 */ /* 0x000fe40008400000 */
[----:B------:R-:W3:Y:S01]  /*21090*/  LDL.LU R36, [R1+0x2c0] ;  /* 0x0002c00001247983 */ /* 0x000ee20000300800 */
[----:B--2---:R-:W-:-:S03]  /*210a0*/  FMUL R2, R35, UR15 ;  /* 0x0000000f23027c20 */ /* 0x004fc60008400000 */
[----:B------:R-:W2:Y:S02]  /*210b0*/  LDL.LU R35, [R1+0x2c4] ;  /* 0x0002c40001237983 */ /* 0x000ea40000300800 */
[----:B0-----:R-:W-:Y:S01]  /*210c0*/  F2FP.SATFINITE.E4M3.F32.PACK_AB_MERGE_C R7, RZ, R2, RZ ;  /* 0x00000002ff07723e */ /* 0x001fe200048070ff */
[----:B----4-:R-:W-:Y:S02]  /*210d0*/  FMUL R4, R33, UR15 ;  /* 0x0000000f21047c20 */ /* 0x010fe40008400000 */
[----:B------:R-:W4:Y:S01]  /*210e0*/  LDL.LU R33, [R1+0x2c8] ;  /* 0x0002c80001217983 */ /* 0x000f220000300800 */
[----:B-----5:R-:W-:-:S03]  /*210f0*/  FMUL R2, R32, UR15 ;  /* 0x0000000f20027c20 */ /* 0x020fc60008400000 */
[----:B------:R-:W5:Y:S01]  /*21100*/  LDL.LU R32, [R1+0x2cc] ;  /* 0x0002cc0001207983 */ /* 0x000f620000300800 */
[C---:B------:R-:W-:Y:S02]  /*21110*/  ISETP.LT.OR P5, PT, R0.reuse, 0x19, !P0 ;  /* 0x000000190000780c */ /* 0x040fe400047a1670 */
[C---:B------:R-:W-:Y:S02]  /*21120*/  ISETP.LT.OR P3, PT, R0.reuse, 0x21, !P1 ;  /* 0x000000210000780c */ /* 0x040fe40004f61670 */
[C---:B------:R-:W-:Y:S02]  /*21130*/  ISETP.LT.OR P2, PT, R0.reuse, 0x22, !P1 ;  /* 0x000000220000780c */ /* 0x040fe40004f41670 */
[----:B------:R-:W-:Y:S02]  /*21140*/  F2FP.SATFINITE.E4M3.F32.PACK_AB_MERGE_C R5, RZ, R5, RZ ;  /* 0x00000005ff05723e */ /* 0x000fe400048070ff */
[----:B------:R-:W-:-:S05]  /*21150*/  ISETP.LT.OR P6, PT, R0, 0x22, !P0 ;  /* 0x000000220000780c */ /* 0x000fca00047c1670 */
[----:B------:R0:W-:Y:S01]  /*21160*/  @!P5 STG.E.U8 desc[UR20][R28.64+0x18], R5 ;  /* 0x000018051c00d986 */ /* 0x0001e2000c101114 */
[----:B------:R-:W-:-:S03]  /*21170*/  ISETP.LT.OR P5, PT, R0, 0x21, !P0 ;  /* 0x000000210000780c */ /* 0x000fc600047a1670 */
[----:B------:R-:W-:Y:S01]  /*21180*/  @!P3 STG.E.U8 desc[UR20][R30.64+0x20], R9 ;  /* 0x000020091e00b986 */ /* 0x000fe2000c101114 */
        /* <DEDUP_REMOVED lines=8> */
[----:B------:R-:W-:Y:S01]  /*21210*/  @!P6 STG.E.U8 desc[UR20][R28.64+0x21], R5 ;  /* 0x000021051c00e986 */ /* 0x000fe2000c101114 */
[----:B------:R-:W-:-:S03]  /*21220*/  FMUL R3, R39, UR15 ;  /* 0x0000000f27037c20 */ /* 0x000fc60008400000 */
[----:B------:R-:W5:Y:S01]  /*21230*/  LDL.LU R39, [R1+0x2d4] ;  /* 0x0002d40001277983 */ /* 0x000f620000300800 */
[----:B------:R-:W-:-:S03]  /*21240*/  ISETP.LT.OR P6, PT, R0, 0x2a, !P0 ;  /* 0x0000002a0000780c */ /* 0x000fc600047c1670 */
[----:B------:R-:W-:Y:S04]  /*21250*/  @!P5 STG.E.U8 desc[UR20][R28.64+0x20], R13 ;  /* 0x0000200d1c00d986 */ /* 0x000fe8000c101114 */
[----:B------:R0:W-:Y:S04]  /*21260*/  @!P3 STG.E.U8 desc[UR20][R30.64+0x28], R7 ;  /* 0x000028071e00b986 */ /* 0x0001e8000c101114 */
[----:B------:R1:W-:Y:S01]  /*21270*/  @!P2 STG.E.U8 desc[UR20][R30.64+0x29], R9 ;  /* 0x000029091e00a986 */ /* 0x0003e2000c101114 */
[----:B0-----:R-:W-:Y:S02]  /*21280*/  F2FP.SATFINITE.E4M3.F32.PACK_AB_MERGE_C R7, RZ, R2, RZ ;  /* 0x00000002ff07723e */ /* 0x001fe400048070ff */
[----:B-1----:R-:W-:-:S03]  /*21290*/  F2FP.SATFINITE.E4M3.F32.PACK_AB_MERGE_C R9, RZ, R3, RZ ;  /* 0x00000003ff09723e */ /* 0x002fc600048070ff */
[----:B------:R0:W-:Y:S01]  /*212a0*/  @!P6 STG.E.U8 desc[UR20][R28.64+0x29], R7 ;  /* 0x000029071c00e986 */ /* 0x0001e2000c101114 */
[----:B---3--:R-:W-:-:S03]  /*212b0*/  FMUL R4, R38, UR15 ;  /* 0x0000000f26047c20 */ /* 0x008fc60008400000 */
[----:B------:R-:W3:Y:S02]  /*212c0*/  LDL.LU R38, [R1+0x2d8] ;  /* 0x0002d80001267983 */ /* 0x000ee40000300800 */
[----:B------:R-:W-:Y:S01]  /*212d0*/  F2FP.SATFINITE.E4M3.F32.PACK_AB_MERGE_C R13, RZ, R4, RZ ;  /* 0x00000004ff0d723e */ /* 0x000fe200048070ff */
        /* <DEDUP_REMOVED lines=21> */
[----:B------:R-:W-:Y:S02]  /*21430*/  F2FP.SATFINITE.E4M3.F32.PACK_AB_MERGE_C R5, RZ, R5, RZ ;  /* 0x00000005ff05723e */ /* 0x000fe400048070ff */
        /* <DEDUP_REMOVED lines=204> */
[----:B------:R-:W-:Y:S01]  /*22100*/  F2FP.SATFINITE.E4M3.F32.PACK_AB_MERGE_C R9, RZ, R4, RZ ;  /* 0x00000004ff09723e */ /* 0x000fe200048070ff */
[----:B------:R-:W-:-:S02]  /*22110*/  FMUL R3, R39, UR15 ;  /* 0x0000000f27037c20 */ /* 0x000fc40008400000 */
[----:B------:R-:W5:Y:S04]  /*22120*/  LDL.LU R39, [R1+0x394] ;  /* 0x0003940001277983 */ /* 0x000f680000300800 */
[----:B------:R-:W-:Y:S04]  /*22130*/  @!P6 STG.E.U8 desc[UR20][R28.64+0x81], R5 ;  /* 0x000081051c00e986 */ /* 0x000fe8000c101114 */
[----:B------:R-:W-:Y:S04]  /*22140*/  @!P5 STG.E.U8 desc[UR20][R28.64+0x80], R13 ;  /* 0x0000800d1c00d986 */ /* 0x000fe8000c101114 */
[----:B------:R0:W-:Y:S04]  /*22150*/  @!P3 STG.E.U8 desc[UR20][R30.64+0x88], R7 ;  /* 0x000088071e00b986 */ /* 0x0001e8000c101114 */
[----:B------:R1:W-:Y:S01]  /*22160*/  @!P2 STG.E.U8 desc[UR20][R30.64+0x89], R9 ;  /* 0x000089091e00a986 */ /* 0x0003e2000c101114 */
[----:B0-----:R-:W-:-:S02]  /*22170*/  F2FP.SATFINITE.E4M3.F32.PACK_AB_MERGE_C R7, RZ, R2, RZ ;  /* 0x00000002ff07723e */ /* 0x001fc400048070ff */
[----:B-1----:R-:W-:Y:S01]  /*22180*/  F2FP.SATFINITE.E4M3.F32.PACK_AB_MERGE_C R9, RZ, R3, RZ ;  /* 0x00000003ff09723e */ /* 0x002fe200048070ff */
[----:B---3--:R-:W-:Y:S02]  /*22190*/  FMUL R4, R38, UR15 ;  /* 0x0000000f26047c20 */ /* 0x008fe40008400000 */
[----:B------:R-:W3:Y:S03]  /*221a0*/  LDL.LU R38, [R1+0x398] ;  /* 0x0003980001267983 */ /* 0x000ee60000300800 */
[----:B------:R-:W-:Y:S01]  /*221b0*/  F2FP.SATFINITE.E4M3.F32.PACK_AB_MERGE_C R13, RZ, R4, RZ ;  /* 0x00000004ff0d723e */ /* 0x000fe200048070ff */
[----:B------:R-:W-:Y:S02]  /*221c0*/  FMUL R5, R37, UR15 ;  /* 0x0000000f25057c20 */ /* 0x000fe40008400000 */
[----:B------:R-:W3:Y:S01]  /*221d0*/  LDL.LU R37, [R1+0x39c] ;  /* 0x00039c0001257983 */ /* 0x000ee20000300800 */
[----:B------:R-:W-:-:S03]  /*221e0*/  FMUL R2, R36, UR15 ;  /* 0x0000000f24027c20 */ /* 0x000fc60008400000 */
[----:B------:R-:W3:Y:S01]  /*221f0*/  LDL.LU R36, [R1+0x3a0] ;  /* 0x0003a00001247983 */ /* 0x000ee20000300800 */
[----:B--2---:R-:W-:-:S03]  /*22200*/  FMUL R3, R35, UR15 ;  /* 0x0000000f23037c20 */ /* 0x004fc60008400000 */
[----:B------:R-:W2:Y:S01]  /*22210*/  LDL.LU R35, [R1+0x3a4] ;  /* 0x0003a40001237983 */ /* 0x000ea20000300800 */
[----:B------:R-:W-:Y:S01]  /*22220*/  F2FP.SATFINITE.E4M3.F32.PACK_AB_MERGE_C R15, RZ, R5, RZ ;  /* 0x00000005ff0f723e */ /* 0x000fe200048070ff */
        /* <DEDUP_REMOVED lines=10> */
[----:B------:R-:W-:Y:S01]  /*222d0*/  @!P5 STG.E.U8 desc[UR20][R28.64+0x88], R11 ;  /* 0x0000880b1c00d986 */ /* 0x000fe2000c101114 */
[----:B------:R-:W-:-:S03]  /*222e0*/  ISETP.LT.OR P5, PT, R0, 0x91, !P0 ;  /* 0x000000910000780c */ /* 0x000fc600047a1670 */
[----:B------:R1:W-:Y:S01]  /*222f0*/  @!P3 STG.E.U8 desc[UR20][R30.64+0x90], R9 ;  /* 0x000090091e00b986 */ /* 0x0003e2000c101114 */
[C---:B------:R-:W-:Y:S02]  /*22300*/  ISETP.LT.OR P3, PT, R0.reuse, 0x99, !P1 ;  /* 0x000000990000780c */ /* 0x040fe40004f61670 */
[----:B0-----:R-:W-:Y:S01]  /*22310*/  F2FP.SATFINITE.E4M3.F32.PACK_AB_MERGE_C R7, RZ, R2, RZ ;  /* 0x00000002ff07723e */ /* 0x001fe200048070ff */
[----:B------:R-:W-:Y:S01]  /*22320*/  @!P2 STG.E.U8 desc[UR20][R30.64+0x91], R13 ;  /* 0x0000910d1e00a986 */ /* 0x000fe2000c101114 */
[----:B------:R-:W-:Y:S02]  /*22330*/  ISETP.LT.OR P2, PT, R0, 0x9a, !P1 ;  /* 0x0000009a0000780c */ /* 0x000fe40004f41670 */
        /* <DEDUP_REMOVED lines=86> */
[----:B------:R-:W-:Y:S01]  /*228a0*/  FMUL R2, R39, UR15 ;  /* 0x0000000f27027c20 */ /* 0x000fe20008400000 */
[----:B------:R-:W-:Y:S02]  /*228b0*/  ISETP.LT.OR P6, PT, R0, 0xba, !P0 ;  /* 0x000000ba0000780c */ /* 0x000fe400047c1670 */
[----:B------:R-:W5:Y:S02]  /*228c0*/  LDL.LU R39, [R1+0x3f4] ;  /* 0x0003f40001277983 */ /* 0x000f640000300800 */
[----:B0-----:R-:W-:Y:S02]  /*228d0*/  F2FP.SATFINITE.E4M3.F32.PACK_AB_MERGE_C R7, RZ, R2, RZ ;  /* 0x00000002ff07723e */ /* 0x001fe400048070ff */
        /* <DEDUP_REMOVED lines=28> */
[C---:B------:R-:W-:Y:S02]  /*22aa0*/  ISETP.LT.OR P2, PT, R0.reuse, 0xca, !P1 ;  /* 0x000000ca0000780c */ /* 0x040fe40004f41670 */
[----:B0-----:R-:W-:Y:S02]  /*22ab0*/  F2FP.SATFINITE.E4M3.F32.PACK_AB_MERGE_C R7, RZ, R2, RZ ;  /* 0x00000002ff07723e */ /* 0x001fe400048070ff */
[----:B-1----:R-:W-:Y:S01]  /*22ac0*/  F2FP.SATFINITE.E4M3.F32.PACK_AB_MERGE_C R9, RZ, R3, RZ ;  /* 0x00000003ff09723e */ /* 0x002fe200048070ff */
[----:B------:R-:W-:Y:S02]  /*22ad0*/  FMUL R2, R41, UR15 ;  /* 0x0000000f29027c20 */ /* 0x000fe40008400000 */
[----:B------:R0:W-:Y:S01]  /*22ae0*/  @!P6 STG.E.U8 desc[UR20][R28.64+0xc1], R7 ;  /* 0x0000c1071c00e986 */ /* 0x0001e2000c101114 */
[----:B------:R-:W-:-:S03]  /*22af0*/  ISETP.LT.OR P6, PT, R0, 0xca, !P0 ;  /* 0x000000ca0000780c */ /* 0x000fc600047c1670 */
[----:B------:R-:W5:Y:S01]  /*22b00*/  LDL.LU R41, [R1+0x410] ;  /* 0x0004100001297983 */ /* 0x000f620000300800 */
[----:B------:R-:W-:Y:S01]  /*22b10*/  F2FP.SATFINITE.E4M3.F32.PACK_AB_MERGE_C R13, RZ, R4, RZ ;  /* 0x00000004ff0d723e */ /* 0x000fe200048070ff */
[----:B------:R-:W-:Y:S02]  /*22b20*/  FMUL R3, R39, UR15 ;  /* 0x0000000f27037c20 */ /* 0x000fe40008400000 */
[----:B------:R-:W5:Y:S01]  /*22b30*/  LDL.LU R39, [R1+0x414] ;  /* 0x0004140001277983 */ /* 0x000f620000300800 */
[----:B0-----:R-:W-:-:S03]  /*22b40*/  F2FP.SATFINITE.E4M3.F32.PACK_AB_MERGE_C R7, RZ, R2, RZ ;  /* 0x00000002ff07723e */ /* 0x001fc600048070ff */
        /* <DEDUP_REMOVED lines=21> */
[C---:B------:R-:W-:Y:S01]  /*22ca0*/  ISETP.LT.OR P3, PT, R0.reuse, 0xd1, !P1 ;  /* 0x000000d10000780c */ /* 0x040fe20004f61670 */
[----:B------:R-:W5:Y:S01]  /*22cb0*/  LDL.LU R42, [R1+0x430] ;  /* 0x00043000012a7983 */ /* 0x000f620000300800 */
[C---:B------:R-:W-:Y:S02]  /*22cc0*/  ISETP.LT.OR P2, PT, R0.reuse, 0xd2, !P1 ;  /* 0x000000d20000780c */ /* 0x040fe40004f41670 */
[----:B------:R-:W-:Y:S02]  /*22cd0*/  ISETP.LT.OR P6, PT, R0, 0xd2, !P0 ;  /* 0x000000d20000780c */ /* 0x000fe400047c1670 */
[----:B------:R-:W-:-:S05]  /*22ce0*/  F2FP.SATFINITE.E4M3.F32.PACK_AB_MERGE_C R5, RZ, R5, RZ ;  /* 0x00000005ff05723e */ /* 0x000fca00048070ff */
[----:B------:R0:W-:Y:S01]  /*22cf0*/  @!P5 STG.E.U8 desc[UR20][R28.64+0xc8], R5 ;  /* 0x0000c8051c00d986 */ /* 0x0001e2000c101114 */
[----:B------:R-:W-:-:S03]  /*22d00*/  ISETP.LT.OR P5, PT, R0, 0xd1, !P0 ;  /* 0x000000d10000780c */ /* 0x000fc600047a1670 */
[----:B------:R-:W-:Y:S01]  /*22d10*/  @!P3 STG.E.U8 desc[UR20][R30.64+0xd0], R9 ;  /* 0x0000d0091e00b986 */ /* 0x000fe2000c101114 */
[----:B------:R-:W-:-:S03]  /*22d20*/  ISETP.LT.OR P3, PT, R0, 0xd9, !P1 ;  /* 0x000000d90000780c */ /* 0x000fc60004f61670 */
[----:B------:R1:W-:Y:S01]  /*22d30*/  @!P2 STG.E.U8 desc[UR20][R30.64+0xd1], R11 ;  /* 0x0000d10b1e00a986 */ /* 0x0003e2000c101114 */
[----:B0-----:R-:W-:Y:S02]  /*22d40*/  F2FP.SATFINITE.E4M3.F32.PACK_AB_MERGE_C R5, RZ, R3, RZ ;  /* 0x00000003ff05723e */ /* 0x001fe400048070ff */
[----:B------:R-:W-:-:S03]  /*22d50*/  ISETP.LT.OR P2, PT, R0, 0xda, !P1 ;  /* 0x000000da0000780c */ /* 0x000fc60004f41670 */
[----:B------:R-:W-:Y:S01]  /*22d60*/  @!P6 STG.E.U8 desc[UR20][R28.64+0xd1], R5 ;  /* 0x0000d1051c00e986 */ /* 0x000fe2000c101114 */
[----:B-1----:R-:W-:Y:S02]  /*22d70*/  F2FP.SATFINITE.E4M3.F32.PACK_AB_MERGE_C R11, RZ, R2, RZ ;  /* 0x00000002ff0b723e */ /* 0x002fe400048070ff */
[----:B------:R-:W-:Y:S01]  /*22d80*/  ISETP.LT.OR P6, PT, R0, 0xda, !P0 ;  /* 0x000000da0000780c */ /* 0x000fe200047c1670 */
[----:B------:R-:W-:Y:S02]  /*22d90*/  FMUL R2, R41, UR15 ;  /* 0x0000000f29027c20 */ /* 0x000fe40008400000 */
[----:B------:R-:W5:Y:S01]  /*22da0*/  LDL.LU R41, [R1+0x434] ;  /* 0x0004340001297983 */ /* 0x000f620000300800 */
[----:B------:R-:W-:-:S03]  /*22db0*/  FMUL R3, R39, UR15 ;  /* 0x0000000f27037c20 */ /* 0x000fc60008400000 */
[----:B------:R-:W5:Y:S01]  /*22dc0*/  LDL.LU R39, [R1+0x438] ;  /* 0x0004380001277983 */ /* 0x000f620000300800 */
[----:B------:R-:W-:-:S03]  /*22dd0*/  F2FP.SATFINITE.E4M3.F32.PACK_AB_MERGE_C R9, RZ, R4, RZ ;  /* 0x00000004ff09723e */ /* 0x000fc600048070ff */
        /* <DEDUP_REMOVED lines=12> */
[----:B------:R-:W3:Y:S02]  /*22ea0*/  LDL.LU R36, [R1+0x444] ;  /* 0x0004440001247983 */ /* 0x000ee40000300800 */
[----:B0-----:R-:W-:Y:S01]  /*22eb0*/  F2FP.SATFINITE.E4M3.F32.PACK_AB_MERGE_C R7, RZ, R2, RZ ;  /* 0x00000002ff07723e */ /* 0x001fe200048070ff */
[----:B--2---:R-:W-:Y:S02]  /*22ec0*/  FMUL R3, R35, UR15 ;  /* 0x0000000f23037c20 */ /* 0x004fe40008400000 */
        /* <DEDUP_REMOVED lines=15> */
[----:B------:R-:W-:Y:S02]  /*22fc0*/  F2FP.SATFINITE.E4M3.F32.PACK_AB_MERGE_C R5, RZ, R5, RZ ;  /* 0x00000005ff05723e */ /* 0x000fe400048070ff */
[----:B0-----:R-:W-:Y:S01]  /*22fd0*/  F2FP.SATFINITE.E4M3.F32.PACK_AB_MERGE_C R11, RZ, R4, RZ ;  /* 0x00000004ff0b723e */ /* 0x001fe200048070ff */
[----:B------:R0:W-:Y:S01]  /*22fe0*/  @!P6 STG.E.U8 desc[UR20][R28.64+0xe1], R7 ;  /* 0x0000e1071c00e986 */ /* 0x0001e2000c101114 */
[C---:B------:R-:W-:Y:S02]  /*22ff0*/  ISETP.LT.OR P6, PT, R0.reuse, 0xea, !P0 ;  /* 0x000000ea0000780c */ /* 0x040fe400047c1670 */
[----:B-1----:R-:W-:Y:S01]  /*23000*/  F2FP.SATFINITE.E4M3.F32.PACK_AB_MERGE_C R9, RZ, R3, RZ ;  /* 0x00000003ff09723e */ /* 0x002fe200048070ff */
[----:B------:R1:W-:Y:S01]  /*23010*/  @!P5 STG.E.U8 desc[UR20][R28.64+0xe0], R5 ;  /* 0x0000e0051c00d986 */ /* 0x0003e2000c101114 */
[----:B------:R-:W-:-:S03]  /*23020*/  ISETP.LT.OR P5, PT, R0, 0xe9, !P0 ;  /* 0x000000e90000780c */ /* 0x000fc600047a1670 */
[----:B------:R-:W-:Y:S01]  /*23030*/  @!P2 STG.E.U8 desc[UR20][R30.64+0xe9], R11 ;  /* 0x0000e90b1e00a986 */ /* 0x000fe2000c101114 */
[----:B------:R-:W-:Y:S01]  /*23040*/  ISETP.LT.OR P2, PT, R0, 0xf2, !P1 ;  /* 0x000000f20000780c */ /* 0x000fe20004f41670 */
[----:B------:R-:W-:Y:S02]  /*23050*/  FMUL R3, R42, UR15 ;  /* 0x0000000f2a037c20 */ /* 0x000fe40008400000 */
[----:B------:R3:W-:Y:S01]  /*23060*/  @!P3 STG.E.U8 desc[UR20][R30.64+0xe8], R9 ;  /* 0x0000e8091e00b986 */ /* 0x0007e2000c101114 */
[----:B------:R-:W-:Y:S01]  /*23070*/  ISETP.LT.OR P3, PT, R0, 0xf1, !P1 ;  /* 0x000000f10000780c */ /* 0x000fe20004f61670 */
[----:B------:R-:W-:Y:S01]  /*23080*/  FMUL R4, R39, UR15 ;  /* 0x0000000f27047c20 */ /* 0x000fe20008400000 */
[----:B------:R-:W-:Y:S01]  /*23090*/  F2FP.SATFINITE.E4M3.F32.PACK_AB_MERGE_C R13, RZ, R2, RZ ;  /* 0x00000002ff0d723e */ /* 0x000fe200048070ff */
[----:B------:R-:W-:Y:S01]  /*230a0*/  FMUL R2, R41, UR15 ;  /* 0x0000000f29027c20 */ /* 0x000fe20008400000 */
[----:B------:R-:W-:Y:S02]  /*230b0*/  F2FP.SATFINITE.E4M3.F32.PACK_AB_MERGE_C R3, RZ, R3, RZ ;  /* 0x00000003ff03723e */ /* 0x000fe400048070ff */
[----:B0-----:R-:W-:-:S02]  /*230c0*/  F2FP.SATFINITE.E4M3.F32.PACK_AB_MERGE_C R7, RZ, R4, RZ ;  /* 0x00000004ff07723e */ /* 0x001fc400048070ff */
[----:B-1----:R-:W-:Y:S01]  /*230d0*/  F2FP.SATFINITE.E4M3.F32.PACK_AB_MERGE_C R5, RZ, R2, RZ ;  /* 0x00000002ff05723e */ /* 0x002fe200048070ff */
[----:B------:R-:W-:Y:S01]  /*230e0*/  @!P5 STG.E.U8 desc[UR20][R28.64+0xe8], R13 ;  /* 0x0000e80d1c00d986 */ /* 0x000fe2000c101114 */
[----:B------:R-:W-:-:S03]  /*230f0*/  ISETP.LT.OR P5, PT, R0, 0xf1, !P0 ;  /* 0x000000f10000780c */ /* 0x000fc600047a1670 */
[----:B------:R-:W-:Y:S01]  /*23100*/  @!P6 STG.E.U8 desc[UR20][R28.64+0xe9], R3 ;  /* 0x0000e9031c00e986 */ /* 0x000fe2000c101114 */
[----:B------:R-:W-:-:S03]  /*23110*/  ISETP.LT.OR P6, PT, R0, 0xf2, !P0 ;  /* 0x000000f20000780c */ /* 0x000fc600047c1670 */
[----:B------:R0:W-:Y:S01]  /*23120*/  @!P2 STG.E.U8 desc[UR20][R30.64+0xf1], R7 ;  /* 0x0000f1071e00a986 */ /* 0x0001e2000c101114 */
[C---:B------:R-:W-:Y:S02]  /*23130*/  ISETP.LT.OR P2, PT, R0.reuse, 0xf9, !P1 ;  /* 0x000000f90000780c */ /* 0x040fe40004f41670 */
[C---:B------:R-:W-:Y:S01]  /*23140*/  ISETP.LT.OR P1, PT, R0.reuse, 0xfa, !P1 ;  /* 0x000000fa0000780c */ /* 0x040fe20004f21670 */
[----:B------:R5:W-:Y:S01]  /*23150*/  @!P3 STG.E.U8 desc[UR20][R30.64+0xf0], R5 ;  /* 0x0000f0051e00b986 */ /* 0x000be2000c101114 */
[C---:B------:R-:W-:Y:S02]  /*23160*/  ISETP.LT.OR P3, PT, R0.reuse, 0xf9, !P0 ;  /* 0x000000f90000780c */ /* 0x040fe40004761670 */
[----:B------:R-:W-:Y:S01]  /*23170*/  ISETP.LT.OR P0, PT, R0, 0xfa, !P0 ;  /* 0x000000fa0000780c */ /* 0x000fe20004701670 */
[----:B---3--:R-:W-:-:S05]  /*23180*/  FMUL R2, R38, UR15 ;  /* 0x0000000f26027c20 */ /* 0x008fca0008400000 */
[----:B------:R-:W-:-:S05]  /*23190*/  F2FP.SATFINITE.E4M3.F32.PACK_AB_MERGE_C R9, RZ, R2, RZ ;  /* 0x00000002ff09723e */ /* 0x000fca00048070ff */
[----:B------:R1:W-:Y:S01]  /*231a0*/  @!P5 STG.E.U8 desc[UR20][R28.64+0xf0], R9 ;  /* 0x0000f0091c00d986 */ /* 0x0003e2000c101114 */
[----:B------:R-:W-:Y:S01]  /*231b0*/  FMUL R0, R37, UR15 ;  /* 0x0000000f25007c20 */ /* 0x000fe20008400000 */
[----:B------:R-:W-:-:S04]  /*231c0*/  FMUL R2, R36, UR15 ;  /* 0x0000000f24027c20 */ /* 0x000fc80008400000 */
[----:B0-----:R-:W-:Y:S01]  /*231d0*/  F2FP.SATFINITE.E4M3.F32.PACK_AB_MERGE_C R7, RZ, R0, RZ ;  /* 0x00000000ff07723e */ /* 0x001fe200048070ff */
[----:B--2---:R-:W-:Y:S01]  /*231e0*/  FMUL R3, R35, UR15 ;  /* 0x0000000f23037c20 */ /* 0x004fe20008400000 */
[----:B------:R-:W-:-:S04]  /*231f0*/  F2FP.SATFINITE.E4M3.F32.PACK_AB_MERGE_C R11, RZ, R2, RZ ;  /* 0x00000002ff0b723e */ /* 0x000fc800048070ff */
[----:B------:R-:W-:Y:S01]  /*23200*/  F2FP.SATFINITE.E4M3.F32.PACK_AB_MERGE_C R3, RZ, R3, RZ ;  /* 0x00000003ff03723e */ /* 0x000fe200048070ff */
[----:B------:R1:W-:Y:S04]  /*23210*/  @!P6 STG.E.U8 desc[UR20][R28.64+0xf1], R7 ;  /* 0x0000f1071c00e986 */ /* 0x0003e8000c101114 */
[----:B------:R1:W-:Y:S04]  /*23220*/  @!P2 STG.E.U8 desc[UR20][R30.64+0xf8], R11 ;  /* 0x0000f80b1e00a986 */ /* 0x0003e8000c101114 */
[----:B------:R1:W-:Y:S01]  /*23230*/  @!P1 STG.E.U8 desc[UR20][R30.64+0xf9], R3 ;  /* 0x0000f9031e009986 */ /* 0x0003e2000c101114 */
[----:B----4-:R-:W-:Y:S01]  /*23240*/  FMUL R4, R33, UR15 ;  /* 0x0000000f21047c20 */ /* 0x010fe20008400000 */
[----:B-----5:R-:W-:-:S04]  /*23250*/  FMUL R5, R32, UR15 ;  /* 0x0000000f20057c20 */ /* 0x020fc80008400000 */
[----:B------:R-:W-:Y:S02]  /*23260*/  F2FP.SATFINITE.E4M3.F32.PACK_AB_MERGE_C R13, RZ, R4, RZ ;  /* 0x00000004ff0d723e */ /* 0x000fe400048070ff */
[----:B------:R-:W-:-:S03]  /*23270*/  F2FP.SATFINITE.E4M3.F32.PACK_AB_MERGE_C R5, RZ, R5, RZ ;  /* 0x00000005ff05723e */ /* 0x000fc600048070ff */
[----:B------:R1:W-:Y:S04]  /*23280*/  @!P3 STG.E.U8 desc[UR20][R28.64+0xf8], R13 ;  /* 0x0000f80d1c00b986 */ /* 0x0003e8000c101114 */
[----:B------:R1:W-:Y:S02]  /*23290*/  @!P0 STG.E.U8 desc[UR20][R28.64+0xf9], R5 ;  /* 0x0000f9051c008986 */ /* 0x0003e4000c101114 */
.L_x_545:
[----:B------:R-:W-:Y:S05]  /*232a0*/  BSYNC B0 ;  /* 0x0000000000007941 */ /* 0x000fea0003800000 */
.L_x_31:
[----:B-12---:R-:W2:Y:S04]  /*232b0*/  LDL.LU R3, [R1+0x454] ;  /* 0x0004540001037983 */ /* 0x006ea80000300800 */
[----:B------:R-:W2:Y:S01]  /*232c0*/  LDL.LU R2, [R1+0x458] ;  /* 0x0004580001027983 */ /* 0x000ea20000300800 */
[----:B------:R-:W-:Y:S01]  /*232d0*/  ULDC UR6, c[0x0][0xc] ;  /* 0x0000030000067ab9 */ /* 0x000fe20000000800 */
[----:B------:R-:W-:Y:S01]  /*232e0*/  ULDC UR7, c[0x0][0x10] ;  /* 0x0000040000077ab9 */ /* 0x000fe20000000800 */
[----:B---34-:R-:W2:Y:S01]  /*232f0*/  LDC R5, c[0x0][0x14] ;  /* 0x00000500ff057b82 */ /* 0x018ea20000000800 */
[----:B------:R-:W-:Y:S01]  /*23300*/  UIMAD.WIDE.U32 UR6, UR6, UR7, URZ ;  /* 0x00000007060672a5 */ /* 0x000fe2000f8e003f */
[----:B-----5:R-:W-:Y:S01]  /*23310*/  PRMT R0, RZ, 0x7610, R0 ;  /* 0x00007610ff007816 */ /* 0x020fe20000000000 */
[----:B------:R-:W-:-:S04]  /*23320*/  UMOV UR10, 0xffffffff ;  /* 0xffffffff000a7882 */ /* 0x000fc80000000000 */
[----:B--2---:R-:W-:-:S04]  /*23330*/  IMAD.WIDE.U32 R2, R5, UR6, R2 ;  /* 0x0000000605027c25 */ /* 0x004fc8000f8e0002 */
[----:B------:R-:W-:Y:S01]  /*23340*/  IMAD R5, R5, UR7, RZ ;  /* 0x0000000705057c24 */ /* 0x000fe2000f8e02ff */
[----:B------:R-:W-:Y:S01]  /*23350*/  ULDC.64 UR6, c[0x0][0x650] ;  /* 0x0001940000067ab9 */ /* 0x000fe20000000a00 */
[----:B------:R-:W-:Y:S01]  /*23360*/  IMAD.MOV.U32 R11, RZ, RZ, R2 ;  /* 0x000000ffff0b7224 */ /* 0x000fe200078e0002 */
[----:B------:R-:W-:Y:S01]  /*23370*/  ISETP.GE.U32.AND P0, PT, R2, UR6, PT ;  /* 0x0000000602007c0c */ /* 0x000fe2000bf06070 */
[----:B------:R-:W-:Y:S02]  /*23380*/  IMAD.IADD R13, R3, 0x1, R5 ;  /* 0x00000001030d7824 */ /* 0x000fe400078e0205 */
[----:B------:R-:W-:-:S03]  /*23390*/  IMAD.MOV.U32 R2, RZ, RZ, -0x1 ;  /* 0xffffffffff027424 */ /* 0x000fc600078e00ff */
[----:B------:R1:W-:Y:S01]  /*233a0*/  STL [R1+0x454], R13 ;  /* 0x0004540d01007387 */ /* 0x0003e20000100800 */
[----:B------:R-:W-:-:S03]  /*233b0*/  ISETP.GE.U32.AND.EX P0, PT, R13, UR7, PT, P0 ;  /* 0x000000070d007c0c */ /* 0x000fc6000bf06100 */
[----:B------:R1:W-:Y:S04]  /*233c0*/  STL [R1+0x458], R11 ;  /* 0x0004580b01007387 */ /* 0x0003e80000100800 */
[----:B------:R1:W-:Y:S06]  /*233d0*/  STL [R1+0x45c], R2 ;  /* 0x00045c0201007387 */ /* 0x0003ec0000100800 */
[----:B------:R-:W-:Y:S05]  /*233e0*/  @P0 BRA `(.L_x_546) ;  /* 0x0000000400740947 */ /* 0x000fea0003800000 */
[----:B------:R-:W2:Y:S01]  /*233f0*/  S2R R8, SR_CTAID.X ;  /* 0x0000000000087919 */ /* 0x000ea20000002500 */
[----:B------:R-:W-:Y:S01]  /*23400*/  ULDC.64 UR18, c[0x0][0x628] ;  /* 0x00018a0000127ab9 */ /* 0x000fe20000000a00 */
[----:B------:R-:W3:Y:S01]  /*23410*/  LDC R9, c[0x0][0x144] ;  /* 0x00005100ff097b82 */ /* 0x000ee20000000800 */
[----:B------:R-:W-:Y:S01]  /*23420*/  ULDC UR6, c[0x0][0x150] ;  /* 0x0000540000067ab9 */ /* 0x000fe20000000800 */
[----:B------:R-:W4:Y:S01]  /*23430*/  S2R R12, SR_CTAID.Y ;  /* 0x00000000000c7919 */ /* 0x000f220000002600 */
[----:B------:R-:W-:Y:S01]  /*23440*/  ISETP.NE.U32.AND P0, PT, RZ, UR18, PT ;  /* 0x00000012ff007c0c */ /* 0x000fe2000bf05070 */
[----:B------:R-:W-:Y:S01]  /*23450*/  ULDC UR14, c[0x0][0x630] ;  /* 0x00018c00000e7ab9 */ /* 0x000fe20000000800 */
[----:B------:R-:W-:Y:S02]  /*23460*/  R2UR UR16, R11 ;  /* 0x000000000b1072ca */ /* 0x000fe400000e0000 */
[----:B------:R-:W-:Y:S01]  /*23470*/  ISETP.NE.AND.EX P0, PT, RZ, UR19, PT, P0 ;  /* 0x00000013ff007c0c */ /* 0x000fe2000bf05300 */
[----:B0-----:R-:W0:Y:S01]  /*23480*/  LDC.64 R6, c[0x0][0x620] ;  /* 0x00018800ff067b82 */ /* 0x001e220000000a00 */
[----:B------:R-:W-:-:S02]  /*23490*/  R2UR UR17, R13 ;  /* 0x000000000d1172ca */ /* 0x000fc400000e0000 */
[----:B--2---:R-:W-:-:S05]  /*234a0*/  I2FP.F32.U32 R0, R8 ;  /* 0x0000000800007245 */ /* 0x004fca0000201000 */
[----:B------:R-:W-:-:S06]  /*234b0*/  FMUL R0, R0, UR6 ;  /* 0x0000000600007c20 */ /* 0x000fcc0008400000 */
[----:B------:R-:W2:Y:S01]  /*234c0*/  F2I.U32.TRUNC.NTZ R0, R0 ;  /* 0x0000000000007305 */ /* 0x000ea2000020f000 */
[----:B----4-:R-:W-:Y:S05]  /*234d0*/  @!P0 BRA `(.L_x_547) ;  /* 0x0000000000308947 */ /* 0x010fea0003800000 */
        /* <DEDUP_REMOVED lines=12> */
.L_x_547:
[----:B------:R-:W-:Y:S01]  /*235a0*/  USHF.R.U64 UR10, UR16, UR14, UR17 ;  /* 0x0000000e100a7299 */ /* 0x000fe20008001211 */
[----:B------:R-:W4:Y:S01]  /*235b0*/  LDC.64 R20, c[0x0][0x640] ;  /* 0x00019000ff147b82 */ /* 0x000f220000000a00 */
[----:B------:R-:W-:Y:S01]  /*235c0*/  USHF.R.U32.HI UR6, URZ, UR14, UR17 ;  /* 0x0000000e3f067299 */ /* 0x000fe20008011611 */
[----:B--2---:R-:W-:Y:S02]  /*235d0*/  IMAD.MOV R10, RZ, RZ, -R0 ;  /* 0x000000ffff0a7224 */ /* 0x004fe400078e0a00 */
[----:B-1----:R-:W-:Y:S01]  /*235e0*/  IMAD.MOV.U32 R2, RZ, RZ, R11 ;  /* 0x000000ffff027224 */ /* 0x002fe200078e000b */
[----:B------:R-:W-:Y:S01]  /*235f0*/  IADD3 R5, P0, RZ, -UR10, RZ ;  /* 0x8000000aff057c10 */ /* 0x000fe2000ff1e0ff */
[----:B---3--:R-:W-:Y:S02]  /*23600*/  IMAD R17, R9, R10, R8 ;  /* 0x0000000a09117224 */ /* 0x008fe400078e0208 */
[----:B------:R-:W1:Y:S02]  /*23610*/  LDC R4, c[0x0][0x618] ;  /* 0x00018600ff047b82 */ /* 0x000e640000000800 */
[----:B------:R-:W-:Y:S01]  /*23620*/  IMAD.X R3, RZ, RZ, ~UR6, P0 ;  /* 0x80000006ff037e24 */ /* 0x000fe200080e06ff */
[----:B------:R-:W-:-:S03]  /*23630*/  ULDC UR6, c[0x0][0x154] ;  /* 0x0000550000067ab9 */ /* 0x000fc60000000800 */
[-C--:B0-----:R-:W-:Y:S02]  /*23640*/  IMAD R0, R3, R6.reuse, RZ ;  /* 0x0000000603007224 */ /* 0x081fe400078e02ff */
[----:B------:R-:W0:Y:S01]  /*23650*/  LDC R14, c[0x0][0x608] ;  /* 0x00018200ff0e7b82 */ /* 0x000e220000000800 */
[----:B------:R-:W-:Y:S02]  /*23660*/  IMAD.MOV.U32 R3, RZ, RZ, R13 ;  /* 0x000000ffff037224 */ /* 0x000fe400078e000d */
[----:B------:R-:W-:-:S05]  /*23670*/  IMAD.WIDE.U32 R2, R5, R6, R2 ;  /* 0x0000000605027225 */ /* 0x000fca00078e0002 */
[----:B------:R-:W2:Y:S01]  /*23680*/  LDC R18, c[0x0][0x658] ;  /* 0x00019600ff127b82 */ /* 0x000ea20000000800 */
[----:B------:R-:W-:Y:S01]  /*23690*/  IMAD R5, R5, R7, R0 ;  /* 0x0000000705057224 */ /* 0x000fe200078e0200 */
[----:B------:R-:W-:Y:S01]  /*236a0*/  I2FP.F32.U32 R0, R12 ;  /* 0x0000000c00007245 */ /* 0x000fe20000201000 */
[----:B------:R-:W-:Y:S01]  /*236b0*/  IMAD.MOV.U32 R7, RZ, RZ, 0x1 ;  /* 0x00000001ff077424 */ /* 0x000fe200078e00ff */
[----:B----4-:R-:W-:Y:S01]  /*236c0*/  ISETP.NE.U32.AND P0, PT, R20, RZ, PT ;  /* 0x000000ff1400720c */ /* 0x010fe20003f05070 */
[----:B------:R-:W-:Y:S02]  /*236d0*/  IMAD.IADD R3, R3, 0x1, R5 ;  /* 0x0000000103037824 */ /* 0x000fe400078e0205 */
[----:B------:R-:W-:Y:S01]  /*236e0*/  FMUL R0, R0, UR6 ;  /* 0x0000000600007c20 */ /* 0x000fe20008400000 */
[----:B------:R-:W3:Y:S01]  /*236f0*/  LDC R15, c[0x0][0x148] ;  /* 0x00005200ff0f7b82 */ /* 0x000ee20000000800 */
[----:B------:R-:W-:Y:S01]  /*23700*/  ISETP.NE.AND.EX P0, PT, R21, RZ, PT, P0 ;  /* 0x000000ff1500720c */ /* 0x000fe20003f05300 */
[----:B------:R-:W-:Y:S01]  /*23710*/  IMAD.MOV.U32 R5, RZ, RZ, -0x1 ;  /* 0xffffffffff057424 */ /* 0x000fe200078e00ff */
[-CC-:B-1----:R-:W-:Y:S01]  /*23720*/  SHF.R.U64 R10, R2, R4.reuse, R3.reuse ;  /* 0x00000004020a7219 */ /* 0x182fe20000001203 */
[----:B------:R1:W4:Y:S01]  /*23730*/  F2I.U32.TRUNC.NTZ R13, R0 ;  /* 0x00000000000d7305 */ /* 0x000322000020f000 */
[----:B------:R-:W-:-:S03]  /*23740*/  SHF.R.U32.HI R3, RZ, R4, R3 ;  /* 0x00000004ff037219 */ /* 0x000fc60000011603 */
[----:B------:R-:W1:Y:S01]  /*23750*/  LDC R16, c[0x0][0x600] ;  /* 0x00018000ff107b82 */ /* 0x000e620000000800 */
[-CC-:B0-----:R-:W-:Y:S02]  /*23760*/  SHF.R.U64 R8, R10, R14.reuse, R3.reuse ;  /* 0x0000000e0a087219 */ /* 0x181fe40000001203 */
[----:B------:R-:W-:-:S05]  /*23770*/  SHF.R.U32.HI R3, RZ, R14, R3 ;  /* 0x0000000eff037219 */ /* 0x000fca0000011603 */
[----:B------:R-:W0:Y:S01]  /*23780*/  LDC R22, c[0x0][0x648] ;  /* 0x00019200ff167b82 */ /* 0x000e220000000800 */
[-CC-:B--2---:R-:W-:Y:S02]  /*23790*/  SHF.R.U64 R11, R8, R18.reuse, R3.reuse ;  /* 0x00000012080b7219 */ /* 0x184fe40000001203 */
[-C--:B------:R-:W-:Y:S02]  /*237a0*/  SHF.L.U32 R5, R5, R18.reuse, RZ ;  /* 0x0000001205057219 */ /* 0x080fe400000006ff */
[-C--:B------:R-:W-:Y:S01]  /*237b0*/  SHF.R.U32.HI R3, RZ, R18.reuse, R3 ;  /* 0x00000012ff037219 */ /* 0x080fe20000011603 */
[----:B------:R-:W-:Y:S01]  /*237c0*/  IMAD.MOV.U32 R2, RZ, RZ, R11 ;  /* 0x000000ffff027224 */ /* 0x000fe200078e000b */
[----:B------:R-:W-:Y:S01]  /*237d0*/  SHF.L.U32 R40, R7, R18, RZ ;  /* 0x0000001207287219 */ /* 0x000fe200000006ff */
[----:B------:R-:W2:Y:S01]  /*237e0*/  LDC R23, c[0x0][0x638] ;  /* 0x00018e00ff177b82 */ /* 0x000ea20000000800 */
[----:B------:R-:W-:-:S07]  /*237f0*/  LOP3.LUT R19, RZ, R5, RZ, 0x33, !PT ;  /* 0x00000005ff137212 */ /* 0x000fce00078e33ff */
[----:B------:R-:W0:Y:S01]  /*23800*/  LDC R24, c[0x0][0x610] ;  /* 0x00018400ff187b82 */ /* 0x000e220000000800 */
[----:B----4-:R-:W-:Y:S05]  /*23810*/  @!P0 BRA `(.L_x_548) ;  /* 0x0000000000288947 */ /* 0x010fea0003800000 */
[----:B-1----:R-:W1:Y:S02]  /*23820*/  LDC R0, c[0x0][0x64c] ;  /* 0x00019300ff007b82 */ /* 0x002e640000000800 */
[----:B-1----:R-:W-:-:S05]  /*23830*/  IADD3 R7, P0, R11, R0, RZ ;  /* 0x000000000b077210 */ /* 0x002fca0007f1e0ff */
        /* <DEDUP_REMOVED lines=8> */
.L_x_548:
[----:B01----:R-:W-:Y:S01]  /*238c0*/  SHF.R.U64 R0, R2, R22, R3 ;  /* 0x0000001602007219 */ /* 0x003fe20000001203 */
[----:B------:R-:W-:Y:S01]  /*238d0*/  VIADD R5, R16, 0xffffffff ;  /* 0xffffffff10057836 */ /* 0x000fe20000000000 */
[----:B------:R-:W-:Y:S01]  /*238e0*/  LOP3.LUT R3, R8, R19, RZ, 0xc0, !PT ;  /* 0x0000001308037212 */ /* 0x000fe200078ec0ff */
[----:B------:R-:W-:Y:S02]  /*238f0*/  IMAD.MOV R13, RZ, RZ, -R13 ;  /* 0x000000ffff0d7224 */ /* 0x000fe400078e0a0d */
[----:B------:R-:W-:Y:S02]  /*23900*/  IMAD.MOV R2, RZ, RZ, -R0 ;  /* 0x000000ffff027224 */ /* 0x000fe400078e0a00 */
[----:B------:R-:W-:Y:S01]  /*23910*/  IMAD R40, R40, R0, R3 ;  /* 0x0000000028287224 */ /* 0x000fe200078e0203 */
[----:B------:R-:W-:Y:S01]  /*23920*/  LOP3.LUT R3, R10, R5, RZ, 0xc0, !PT ;  /* 0x000000050a037212 */ /* 0x000fe200078ec0ff */
[----:B---3--:R-:W-:Y:S02]  /*23930*/  @P4 IMAD R17, R15, R13, R12 ;  /* 0x0000000d0f114224 */ /* 0x008fe400078e020c */
[----:B--2---:R-:W-:-:S02]  /*23940*/  IMAD R0, R2, R23, R11 ;  /* 0x0000001702007224 */ /* 0x004fc400078e020b */
[----:B------:R-:W-:Y:S02]  /*23950*/  IMAD.MOV.U32 R2, RZ, RZ, 0x1 ;  /* 0x00000001ff027424 */ /* 0x000fe400078e00ff */
[----:B------:R-:W-:Y:S02]  /*23960*/  IMAD R40, R40, R24, R17 ;  /* 0x0000001828287224 */ /* 0x000fe400078e0211 */
[----:B------:R-:W-:Y:S01]  /*23970*/  IMAD R3, R0, R16, R3 ;  /* 0x0000001000037224 */ /* 0x000fe200078e0203 */
[----:B------:R-:W-:-:S04]  /*23980*/  PRMT R0, R2, 0x7610, R0 ;  /* 0x0000761002007816 */ /* 0x000fc80000000000 */
[----:B------:R-:W-:Y:S02]  /*23990*/  SEL R2, R3, R40, !P4 ;  /* 0x0000002803027207 */ /* 0x000fe40006000000 */
[----:B------:R-:W-:-:S03]  /*239a0*/  SEL R40, R40, R3, !P4 ;  /* 0x0000000328287207 */ /* 0x000fc60006000000 */
[----:B------:R2:W-:Y:S04]  /*239b0*/  STL [R1+0x45c], R2 ;  /* 0x00045c0201007387 */ /* 0x0005e80000100800 */
.L_x_546:
[----:B------:R3:W-:Y:S01]  /*239c0*/  STL [R1+0x460], R40 ;  /* 0x0004602801007387 */ /* 0x0007e20000100800 */
[----:B------:R-:W-:-:S13]  /*239d0*/  LOP3.LUT P0, RZ, R0, 0xff, RZ, 0xc0, !PT ;  /* 0x000000ff00ff7812 */ /* 0x000fda000780c0ff */
[----:B---3--:R-:W-:Y:S05]  /*239e0*/  @P0 BRA `(.L_x_549) ;  /* 0xfffffdd400980947 */ /* 0x008fea000383ffff */
[----:B------:R-:W-:Y:S05]  /*239f0*/  EXIT ;  /* 0x000000000000794d */ /* 0x000fea0003800000 */
.L_x_3:
[----:B------:R-:W2:Y:S01]  /*23a00*/  LDL R18, [R1+0x458] ;  /* 0x0004580001127983 */ /* 0x000ea20000100800 */
[----:B------:R-:W-:-:S03]  /*23a10*/  ULDC.64 UR4, c[0x0][0x650] ;  /* 0x0001940000047ab9 */ /* 0x000fc60000000a00 */
[----:B------:R-:W3:Y:S01]  /*23a20*/  LDL R19, [R1+0x454] ;  /* 0x0004540001137983 */ /* 0x000ee20000100800 */
[----:B------:R-:W-:Y:S01]  /*23a30*/  PRMT R0, RZ, 0x7610, R0 ;  /* 0x00007610ff007816 */ /* 0x000fe20000000000 */
[----:B------:R-:W-:Y:S02]  /*23a40*/  IMAD.MOV.U32 R5, RZ, RZ, -0x1 ;  /* 0xffffffffff057424 */ /* 0x000fe400078e00ff */
[----:B------:R-:W-:Y:S02]  /*23a50*/  IMAD.MOV.U32 R4, RZ, RZ, -0x1 ;  /* 0xffffffffff047424 */ /* 0x000fe400078e00ff */
[----:B------:R-:W-:Y:S01]  /*23a60*/  IMAD.MOV.U32 R10, RZ, RZ, -0x1 ;  /* 0xffffffffff0a7424 */ /* 0x000fe200078e00ff */
[----:B--2---:R-:W-:-:S04]  /*23a70*/  ISETP.GE.U32.AND P0, PT, R18, UR4, PT ;  /* 0x0000000412007c0c */ /* 0x004fc8000bf06070 */
[----:B---3--:R-:W-:-:S13]  /*23a80*/  ISETP.GE.U32.AND.EX P0, PT, R19, UR5, PT, P0 ;  /* 0x0000000513007c0c */ /* 0x008fda000bf06100 */
[----:B------:R-:W-:Y:S05]  /*23a90*/  @P0 BRA `(.L_x_550) ;  /* 0x0000000400600947 */ /* 0x000fea0003800000 */
[----:B------:R-:W0:Y:S01]  /*23aa0*/  LDC.64 R12, c[0x0][0x628] ;  /* 0x00018a00ff0c7b82 */ /* 0x000e220000000a00 */
[----:B------:R-:W-:Y:S02]  /*23ab0*/  IMAD.MOV.U32 R8, RZ, RZ, R18 ;  /* 0x000000ffff087224 */ /* 0x000fe400078e0012 */
[----:B------:R-:W-:-:S05]  /*23ac0*/  IMAD.MOV.U32 R9, RZ, RZ, R19 ;  /* 0x000000ffff097224 */ /* 0x000fca00078e0013 */
[----:B------:R-:W1:Y:S08]  /*23ad0*/  LDC R14, c[0x0][0x630] ;  /* 0x00018c00ff0e7b82 */ /* 0x000e700000000800 */
[----:B------:R-:W2:Y:S01]  /*23ae0*/  LDC.64 R16, c[0x0][0x620] ;  /* 0x00018800ff107b82 */ /* 0x000ea20000000a00 */
[----:B0-----:R-:W-:-:S04]  /*23af0*/  ISETP.NE.U32.AND P0, PT, R12, RZ, PT ;  /* 0x000000ff0c00720c */ /* 0x001fc80003f05070 */
[----:B------:R-:W-:-:S13]  /*23b00*/  ISETP.NE.AND.EX P0, PT, R13, RZ, PT, P0 ;  /* 0x000000ff0d00720c */ /* 0x000fda0003f05300 */
[----:B-12---:R-:W-:Y:S05]  /*23b10*/  @!P0 BRA `(.L_x_551) ;  /* 0x0000000000288947 */ /* 0x006fea0003800000 */
[----:B------:R-:W0:Y:S02]  /*23b20*/  LDC R0, c[0x0][0x634] ;  /* 0x00018d00ff007b82 */ /* 0x000e240000000800 */
[----:B0-----:R-:W-:-:S05]  /*23b30*/  IADD3 R9, P0, R18, R0, RZ ;  /* 0x0000000012097210 */ /* 0x001fca0007f1e0ff */
        /* <DEDUP_REMOVED lines=8> */
.L_x_551:
[-CC-:B------:R-:W-:Y:S01]  /*23bc0*/  SHF.R.U64 R10, R8, R14.reuse, R9.reuse ;  /* 0x0000000e080a7219 */ /* 0x180fe20000001209 */
[----:B------:R-:W0:Y:S01]  /*23bd0*/  LDC R6, c[0x0][0x618] ;  /* 0x00018600ff067b82 */ /* 0x000e220000000800 */
[----:B------:R-:W-:Y:S01]  /*23be0*/  SHF.R.U32.HI R0, RZ, R14, R9 ;  /* 0x0000000eff007219 */ /* 0x000fe20000011609 */
[----:B------:R-:W-:Y:S01]  /*23bf0*/  ULDC UR4, c[0x0][0x150] ;  /* 0x0000540000047ab9 */ /* 0x000fe20000000800 */
[----:B------:R-:W-:Y:S01]  /*23c00*/  IADD3 R3, P0, RZ, -R10, RZ ;  /* 0x8000000aff037210 */ /* 0x000fe20007f1e0ff */
[----:B------:R-:W-:Y:S01]  /*23c10*/  IMAD.MOV.U32 R4, RZ, RZ, R18 ;  /* 0x000000ffff047224 */ /* 0x000fe200078e0012 */
[----:B------:R-:W-:Y:S01]  /*23c20*/  I2FP.F32.U32 R8, R2 ;  /* 0x0000000200087245 */ /* 0x000fe20000201000 */
[----:B------:R-:W-:Y:S02]  /*23c30*/  IMAD.MOV.U32 R5, RZ, RZ, R19 ;  /* 0x000000ffff057224 */ /* 0x000fe400078e0013 */
[----:B------:R-:W1:Y:S01]  /*23c40*/  LDC.64 R20, c[0x0][0x640] ;  /* 0x00019000ff147b82 */ /* 0x000e620000000a00 */
[----:B------:R-:W-:-:S02]  /*23c50*/  IMAD.X R7, RZ, RZ, ~R0, P0 ;  /* 0x000000ffff077224 */ /* 0x000fc400000e0e00 */
[----:B------:R-:W-:Y:S01]  /*23c60*/  FMUL R9, R8, UR4 ;  /* 0x0000000408097c20 */ /* 0x000fe20008400000 */
[----:B------:R-:W-:Y:S01]  /*23c70*/  IMAD.WIDE.U32 R4, R3, R16, R4 ;  /* 0x0000001003047225 */ /* 0x000fe200078e0004 */
[----:B------:R-:W-:-:S03]  /*23c80*/  ULDC UR4, c[0x0][0x154] ;  /* 0x0000550000047ab9 */ /* 0x000fc60000000800 */
[----:B------:R-:W-:Y:S01]  /*23c90*/  IMAD R0, R7, R16, RZ ;  /* 0x0000001007007224 */ /* 0x000fe200078e02ff */
[----:B------:R-:W2:Y:S01]  /*23ca0*/  LDC R13, c[0x0][0x144] ;  /* 0x00005100ff0d7b82 */ /* 0x000ea20000000800 */
[----:B------:R-:W3:Y:S02]  /*23cb0*/  F2I.U32.TRUNC.NTZ R9, R9 ;  /* 0x0000000900097305 */ /* 0x000ee4000020f000 */
[----:B------:R-:W-:-:S04]  /*23cc0*/  IMAD R3, R3, R17, R0 ;  /* 0x0000001103037224 */ /* 0x000fc800078e0200 */
[----:B------:R-:W-:Y:S01]  /*23cd0*/  IMAD.IADD R3, R5, 0x1, R3 ;  /* 0x0000000105037824 */ /* 0x000fe200078e0203 */
[----:B------:R-:W4:Y:S04]  /*23ce0*/  LDC R12, c[0x0][0x608] ;  /* 0x00018200ff0c7b82 */ /* 0x000f280000000800 */
[-C--:B0-----:R-:W-:Y:S02]  /*23cf0*/  SHF.R.U64 R8, R4, R6.reuse, R3 ;  /* 0x0000000604087219 */ /* 0x081fe40000001203 */
[----:B------:R-:W-:Y:S02]  /*23d00*/  I2FP.F32.U32 R4, R11 ;  /* 0x0000000b00047245 */ /* 0x000fe40000201000 */
[----:B------:R-:W0:Y:S01]  /*23d10*/  LDC R7, c[0x0][0x658] ;  /* 0x00019600ff077b82 */ /* 0x000e220000000800 */
[----:B-1----:R-:W-:Y:S01]  /*23d20*/  ISETP.NE.U32.AND P0, PT, R20, RZ, PT ;  /* 0x000000ff1400720c */ /* 0x002fe20003f05070 */
[----:B---3--:R-:W-:Y:S01]  /*23d30*/  IMAD.MOV R0, RZ, RZ, -R9 ;  /* 0x000000ffff007224 */ /* 0x008fe200078e0a09 */
[----:B------:R-:W-:Y:S01]  /*23d40*/  SHF.R.U32.HI R3, RZ, R6, R3 ;  /* 0x00000006ff037219 */ /* 0x000fe20000011603 */
[----:B------:R-:W-:Y:S01]  /*23d50*/  FMUL R4, R4, UR4 ;  /* 0x0000000404047c20 */ /* 0x000fe20008400000 */
[----:B------:R-:W-:Y:S01]  /*23d60*/  ISETP.NE.AND.EX P0, PT, R21, RZ, PT, P0 ;  /* 0x000000ff1500720c */ /* 0x000fe20003f05300 */
[----:B------:R-:W-:-:S02]  /*23d70*/  IMAD.MOV.U32 R6, RZ, RZ, -0x1 ;  /* 0xffffffffff067424 */ /* 0x000fc400078e00ff */
[----:B------:R-:W1:Y:S01]  /*23d80*/  LDC R14, c[0x0][0x148] ;  /* 0x00005200ff0e7b82 */ /* 0x000e620000000800 */
[----:B--2---:R-:W-:Y:S02]  /*23d90*/  IMAD R18, R13, R0, R2 ;  /* 0x000000000d127224 */ /* 0x004fe400078e0202 */
[----:B------:R-:W-:-:S05]  /*23da0*/  IMAD.MOV.U32 R2, RZ, RZ, 0x1 ;  /* 0x00000001ff027424 */ /* 0x000fca00078e00ff */
[----:B------:R-:W2:Y:S01]  /*23db0*/  LDC R16, c[0x0][0x600] ;  /* 0x00018000ff107b82 */ /* 0x000ea20000000800 */
[-CC-:B----4-:R-:W-:Y:S02]  /*23dc0*/  SHF.R.U64 R13, R8, R12.reuse, R3.reuse ;  /* 0x0000000c080d7219 */ /* 0x190fe40000001203 */
[----:B------:R-:W-:Y:S02]  /*23dd0*/  SHF.R.U32.HI R0, RZ, R12, R3 ;  /* 0x0000000cff007219 */ /* 0x000fe40000011603 */
[----:B------:R3:W4:Y:S03]  /*23de0*/  F2I.U32.TRUNC.NTZ R12, R4 ;  /* 0x00000004000c7305 */ /* 0x000726000020f000 */
[----:B------:R-:W1:Y:S01]  /*23df0*/  LDC R17, c[0x0][0x648] ;  /* 0x00019200ff117b82 */ /* 0x000e620000000800 */
[-C--:B0-----:R-:W-:Y:S02]  /*23e00*/  SHF.R.U64 R15, R13, R7.reuse, R0 ;  /* 0x000000070d0f7219 */ /* 0x081fe40000001200 */
[----:B------:R-:W-:-:S02]  /*23e10*/  SHF.L.U32 R6, R6, R7, RZ ;  /* 0x0000000706067219 */ /* 0x000fc400000006ff */
[-C--:B------:R-:W-:Y:S01]  /*23e20*/  SHF.L.U32 R22, R2, R7.reuse, RZ ;  /* 0x0000000702167219 */ /* 0x080fe200000006ff */
[----:B------:R-:W-:Y:S01]  /*23e30*/  IMAD.MOV.U32 R2, RZ, RZ, R15 ;  /* 0x000000ffff027224 */ /* 0x000fe200078e000f */
[----:B------:R-:W-:Y:S01]  /*23e40*/  SHF.R.U32.HI R3, RZ, R7, R0 ;  /* 0x00000007ff037219 */ /* 0x000fe20000011600 */
[----:B------:R-:W0:Y:S01]  /*23e50*/  LDC R19, c[0x0][0x638] ;  /* 0x00018e00ff137b82 */ /* 0x000e220000000800 */
[----:B------:R-:W-:-:S07]  /*23e60*/  LOP3.LUT R24, RZ, R6, RZ, 0x33, !PT ;  /* 0x00000006ff187212 */ /* 0x000fce00078e33ff */
        /* <DEDUP_REMOVED lines=12> */
.L_x_552:
[----:B-1----:R-:W-:Y:S01]  /*23f30*/  SHF.R.U64 R3, R2, R17, R3 ;  /* 0x0000001102037219 */ /* 0x002fe20000001203 */
[----:B--2---:R-:W-:Y:S01]  /*23f40*/  VIADD R7, R16, 0xffffffff ;  /* 0xffffffff10077836 */ /* 0x004fe20000000000 */
[----:B------:R-:W-:Y:S01]  /*23f50*/  LOP3.LUT R0, R13, R24, RZ, 0xc0, !PT ;  /* 0x000000180d007212 */ /* 0x000fe200078ec0ff */
[----:B------:R-:W-:Y:S02]  /*23f60*/  IMAD.MOV R12, RZ, RZ, -R12 ;  /* 0x000000ffff0c7224 */ /* 0x000fe400078e0a0c */
[----:B------:R-:W-:Y:S02]  /*23f70*/  IMAD.MOV R2, RZ, RZ, -R3 ;  /* 0x000000ffff027224 */ /* 0x000fe400078e0a03 */
[----:B------:R-:W-:Y:S01]  /*23f80*/  IMAD R5, R22, R3, R0 ;  /* 0x0000000316057224 */ /* 0x000fe200078e0200 */
[----:B------:R-:W-:Y:S01]  /*23f90*/  LOP3.LUT R3, R8, R7, RZ, 0xc0, !PT ;  /* 0x0000000708037212 */ /* 0x000fe200078ec0ff */
[----:B------:R-:W-:Y:S02]  /*23fa0*/  @P4 IMAD R18, R14, R12, R11 ;  /* 0x0000000c0e124224 */ /* 0x000fe400078e020b */
[----:B0-----:R-:W-:-:S02]  /*23fb0*/  IMAD R0, R2, R19, R15 ;  /* 0x0000001302007224 */ /* 0x001fc400078e020f */
[----:B------:R-:W-:Y:S02]  /*23fc0*/  IMAD.MOV.U32 R4, RZ, RZ, 0x1 ;  /* 0x00000001ff047424 */ /* 0x000fe400078e00ff */
[----:B------:R-:W-:Y:S02]  /*23fd0*/  IMAD R5, R5, R23, R18 ;  /* 0x0000001705057224 */ /* 0x000fe400078e0212 */
[----:B------:R-:W-:Y:S01]  /*23fe0*/  IMAD R2, R0, R16, R3 ;  /* 0x0000001000027224 */ /* 0x000fe200078e0203 */
[----:B------:R-:W-:-:S04]  /*23ff0*/  PRMT R0, R4, 0x7610, R0 ;  /* 0x0000761004007816 */ /* 0x000fc80000000000 */
[----:B------:R-:W-:Y:S02]  /*24000*/  SEL R4, R2, R5, !P4 ;  /* 0x0000000502047207 */ /* 0x000fe40006000000 */
[----:B------:R-:W-:-:S07]  /*24010*/  SEL R5, R5, R2, !P4 ;  /* 0x0000000205057207 */ /* 0x000fce0006000000 */
.L_x_550:
[----:B------:R-:W-:-:S08]  /*24020*/  NOP ;  /* 0x0000000000007918 */ /* 0x000fd00000000000 */
[----:B------:R-:W0:-:S00]  /*24030*/  USETMAXREG.DEALLOC.CTAPOOL 0x18 ;  /* 0x00000018000079c8 */ /* 0x000e0000080e0500 */
[----:B------:R-:W-:-:S13]  /*24040*/  ISETP.NE.AND P0, PT, RZ, UR8, PT ;  /* 0x00000008ff007c0c */ /* 0x000fda000bf05270 */
[----:B------:R-:W-:Y:S05]  /*24050*/  @P0 EXIT ;  /* 0x000000000000094d */ /* 0x000fea0003800000 */
[----:B0-----:R-:W-:Y:S01]  /*24060*/  LOP3.LUT P0, RZ, R0, 0xff, RZ, 0xc0, !PT ;  /* 0x000000ff00ff7812 */ /* 0x001fe2000780c0ff */
[----:B------:R-:W-:Y:S02]  /*24070*/  IMAD.MOV.U32 R6, RZ, RZ, 0x1 ;  /* 0x00000001ff067424 */ /* 0x000fe400078e00ff */
[----:B------:R-:W-:-:S10]  /*24080*/  IMAD.MOV.U32 R7, RZ, RZ, RZ ;  /* 0x000000ffff077224 */ /* 0x000fd400078e00ff */
[----:B------:R-:W-:Y:S05]  /*24090*/  @!P0 BRA `(.L_x_553) ;  /* 0x0000000c00408947 */ /* 0x000fea0003800000 */
[----:B------:R-:W0:Y:S01]  /*240a0*/  LDC R0, c[0x0][0x28c] ;  /* 0x0000a300ff007b82 */ /* 0x000e220000000800 */
[----:B------:R-:W1:Y:S01]  /*240b0*/  S2R R2, SR_TID.X ;  /* 0x0000000000027919 */ /* 0x000e620000002100 */
[----:B------:R-:W-:Y:S01]  /*240c0*/  ULDC UR5, c[0x0][0x658] ;  /* 0x0001960000057ab9 */ /* 0x000fe20000000800 */
[----:B------:R-:W-:Y:S01]  /*240d0*/  UMOV UR7, 0xffffffff ;  /* 0xffffffff00077882 */ /* 0x000fe20000000000 */
[----:B------:R-:W-:Y:S01]  /*240e0*/  ULDC UR6, c[0x0][0xc] ;  /* 0x0000030000067ab9 */ /* 0x000fe20000000800 */
[----:B------:R-:W-:Y:S01]  /*240f0*/  USHF.L.U32 UR8, UR7, UR5, URZ ;  /* 0x0000000507087299 */ /* 0x000fe2000800063f */
[----:B------:R-:W-:Y:S01]  /*24100*/  BSSY B0, `(.L_x_553) ;  /* 0x00000c9000007945 */ /* 0x000fe20003800000 */
[----:B------:R-:W-:Y:S01]  /*24110*/  UMOV UR9, 0x1 ;  /* 0x0000000100097882 */ /* 0x000fe20000000000 */
[----:B------:R-:W-:Y:S01]  /*24120*/  ULDC UR7, c[0x0][0x10] ;  /* 0x0000040000077ab9 */ /* 0x000fe20000000800 */
[----:B------:R-:W-:Y:S01]  /*24130*/  USHF.L.U32 UR18, UR9, UR5, URZ ;  /* 0x0000000509127299 */ /* 0x000fe2000800063f */
[----:B------:R-:W-:Y:S01]  /*24140*/  IMAD.MOV.U32 R9, RZ, RZ, 0x1 ;  /* 0x00000001ff097424 */ /* 0x000fe200078e00ff */
[----:B------:R-:W-:Y:S01]  /*24150*/  UIMAD.WIDE.U32 UR6, UR6, UR7, URZ ;  /* 0x00000007060672a5 */ /* 0x000fe2000f8e003f */
[----:B------:R-:W-:Y:S01]  /*24160*/  IMAD.MOV.U32 R6, RZ, RZ, 0x1 ;  /* 0x00000001ff067424 */ /* 0x000fe200078e00ff */
[----:B------:R-:W-:Y:S01]  /*24170*/  ULDC UR5, c[0x0][0x14] ;  /* 0x0000050000057ab9 */ /* 0x000fe20000000800 */
[----:B------:R-:W-:Y:S01]  /*24180*/  IMAD.MOV.U32 R7, RZ, RZ, RZ ;  /* 0x000000ffff077224 */ /* 0x000fe200078e00ff */
[----:B------:R-:W-:-:S02]  /*24190*/  UIMAD.WIDE.U32 UR20, UR6, UR5, URZ ;  /* 0x00000005061472a5 */ /* 0x000fc4000f8e003f */
[----:B------:R-:W-:Y:S01]  /*241a0*/  UIMAD UR16, UR7, UR5, URZ ;  /* 0x00000005071072a4 */ /* 0x000fe2000f8e023f */
[----:B------:R-:W-:Y:S01]  /*241b0*/  ULDC UR4, c[0x0][0x600] ;  /* 0x0001800000047ab9 */ /* 0x000fe20000000800 */
[----:B------:R-:W-:Y:S02]  /*241c0*/  ULOP3.LUT UR24, UR13, 0x2, URZ, 0xfc, !UPT ;  /* 0x000000020d187892 */ /* 0x000fe4000f8efc3f */
[----:B------:R-:W-:Y:S01]  /*241d0*/  UIADD3 UR4, UR4, -0x1, URZ ;  /* 0xffffffff04047890 */ /* 0x000fe2000fffe03f */
[----:B0-----:R-:W-:Y:S01]  /*241e0*/  VIADD R0, R0, 0x3f ;  /* 0x0000003f00007836 */ /* 0x001fe20000000000 */
[----:B------:R-:W-:Y:S02]  /*241f0*/  ULOP3.LUT UR17, URZ, UR8, URZ, 0x33, !UPT ;  /* 0x000000083f117292 */ /* 0x000fe4000f8e333f */
[----:B------:R-:W-:Y:S02]  /*24200*/  UIADD3 UR16, UR21, UR16, URZ ;  /* 0x0000001015107290 */ /* 0x000fe4000fffe03f */
[----:B------:R-:W-:Y:S01]  /*24210*/  SHF.R.S32.HI R3, RZ, 0x1f, R0 ;  /* 0x0000001fff037819 */ /* 0x000fe20000011400 */
[----:B------:R-:W-:-:S03]  /*24220*/  ULDC.64 UR22, c[0x0][0x198] ;  /* 0x0000660000167ab9 */ /* 0x000fc60000000a00 */
[----:B------:R-:W-:Y:S02]  /*24230*/  LEA.HI R0, R3, R0, RZ, 0x6 ;  /* 0x0000000003007211 */ /* 0x000fe400078f30ff */
[C---:B-1----:R-:W-:Y:S02]  /*24240*/  LOP3.LUT P2, RZ, R2.reuse, 0x7f, RZ, 0xc0, !PT ;  /* 0x0000007f02ff7812 */ /* 0x042fe4000784c0ff */
[----:B------:R-:W-:Y:S02]  /*24250*/  SHF.R.S32.HI R0, RZ, 0x6, R0 ;  /* 0x00000006ff007819 */ /* 0x000fe40000011400 */
[----:B------:R-:W-:-:S03]  /*24260*/  LOP3.LUT P0, RZ, R2, 0x1f, RZ, 0xc0, !PT ;  /* 0x0000001f02ff7812 */ /* 0x000fc6000780c0ff */
[----:B------:R-:W-:Y:S01]  /*24270*/  VIADD R14, R0, 0x1 ;  /* 0x00000001000e7836 */ /* 0x000fe20000000000 */
[----:B------:R-:W-:-:S13]  /*24280*/  PLOP3.LUT P0, PT, P0, P2, PT, 0x8a, 0x0 ;  /* 0x000000000000781c */ /* 0x000fda0000705172 */
.L_x_565:
[----:B------:R-:W-:-:S03]  /*24290*/  UMOV UR5, 0xffffffff ;  /* 0xffffffff00057882 */ /* 0x000fc60000000000 */
[----:B------:R-:W-:Y:S05]  /*242a0*/  BRA.DIV UR5, `(.L_x_554) ;  /* 0x0000000e05dc7947 */ /* 0x000fea000b800000 */
[----:B------:R-:W-:-:S13]  /*242b0*/  ELECT P1, URZ, PT ;  /* 0x00000000003f782f */ /* 0x000fda0003820000 */
.L_x_577:
[----:B------:R-:W0:Y:S01]  /*242c0*/  LDC R2, c[0x0][0x28c] ;  /* 0x0000a300ff027b82 */ /* 0x000e220000000800 */
[----:B------:R-:W-:Y:S01]  /*242d0*/  BSSY B1, `(.L_x_555) ;  /* 0x0000035000017945 */ /* 0x000fe20003800000 */
[----:B0-----:R-:W-:-:S13]  /*242e0*/  ISETP.LT.OR P1, PT, R2, 0x1, !P1 ;  /* 0x000000010200780c */ /* 0x001fda0004f21670 */
[----:B------:R-:W-:Y:S05]  /*242f0*/  @P1 BRA `(.L_x_556) ;  /* 0x0000000000c81947 */ /* 0x000fea0003800000 */
[----:B------:R-:W-:Y:S02]  /*24300*/  IMAD.SHL.U32 R4, R4, 0x100, RZ ;  /* 0x0000010004047824 */ /* 0x000fe400078e00ff */
[----:B------:R-:W-:Y:S02]  /*24310*/  IMAD.SHL.U32 R5, R5, 0x100, RZ ;  /* 0x0000010005057824 */ /* 0x000fe400078e00ff */
[----:B------:R-:W-:Y:S02]  /*24320*/  IMAD.MOV.U32 R13, RZ, RZ, RZ ;  /* 0x000000ffff0d7224 */ /* 0x000fe400078e00ff */
[----:B------:R-:W-:Y:S02]  /*24330*/  IMAD.MOV.U32 R3, RZ, RZ, R14 ;  /* 0x000000ffff037224 */ /* 0x000fe400078e000e */
[----:B------:R-:W-:Y:S02]  /*24340*/  IMAD.MOV.U32 R2, RZ, RZ, R6 ;  /* 0x000000ffff027224 */ /* 0x000fe400078e0006 */
[----:B------:R-:W-:-:S07]  /*24350*/  IMAD.MOV.U32 R8, RZ, RZ, R7 ;  /* 0x000000ffff087224 */ /* 0x000fce00078e0007 */
.L_x_560:
[----:B------:R-:W0:Y:S01]  /*24360*/  S2R R12, SR_CgaCtaId ;  /* 0x00000000000c7919 */ /* 0x000e220000008800 */
[----:B------:R-:W-:-:S04]  /*24370*/  MOV R11, 0x400 ;  /* 0x00000400000b7802 */ /* 0x000fc80000000f00 */
[----:B0-----:R-:W-:Y:S02]  /*24380*/  LEA R15, R12, R11, 0x18 ;  /* 0x0000000b0c0f7211 */ /* 0x001fe400078ec0ff */
[----:B------:R-:W-:Y:S01]  /*24390*/  SHF.L.U32 R11, R2, 0x1f, RZ ;  /* 0x0000001f020b7819 */ /* 0x000fe200000006ff */
[----:B------:R-:W0:Y:S02]  /*243a0*/  @!P2 LDC R12, c[0x0][0x500] ;  /* 0x00014000ff0cab82 */ /* 0x000e240000000800 */
[----:B------:R-:W-:-:S04]  /*243b0*/  IMAD R16, R8, 0x8, R15 ;  /* 0x0000000808107824 */ /* 0x000fc800078e020f */
[----:B------:R-:W1:Y:S02]  /*243c0*/  SYNCS.PHASECHK.TRANS64.TRYWAIT P1, [R16+URZ+0x28], R11 ;  /* 0x0000280b100075a7 */ /* 0x000e64000802017f */
[----:B-1----:R-:W-:Y:S05]  /*243d0*/  @!P1 BRA `(.L_x_557) ;  /* 0x0000000c00b09947 */ /* 0x002fea0003800000 */
.L_x_578:
[----:B------:R-:W-:Y:S01]  /*243e0*/  UPRMT UR5, UR24, 0x9910, URZ ;  /* 0x0000991018057896 */ /* 0x000fe2000800003f */
[----:B0-----:R0:W-:Y:S03]  /*243f0*/  @!P2 SYNCS.ARRIVE.TRANS64 RZ, [R16+URZ], R12 ;  /* 0x0000000c10ffa9a7 */ /* 0x0011e6000800003f */
[----:B------:R-:W-:-:S06]  /*24400*/  UISETP.NE.AND UP0, UPT, UR5, 0x2, UPT ;  /* 0x000000020500788c */ /* 0x000fcc000bf05270 */
[----:B------:R-:W-:-:S13]  /*24410*/  PLOP3.LUT P1, PT, PT, PT, UP0, 0x80, 0x0 ;  /* 0x000000000000781c */ /* 0x000fda0003f2f008 */
[----:B0-----:R-:W-:Y:S05]  /*24420*/  @P1 BRA `(.L_x_558) ;  /* 0x0000000000041947 */ /* 0x001fea0003800000 */
[----:B------:R-:W-:Y:S01]  /*24430*/  BPT.TRAP 0x1 ;  /* 0x000000040000795c */ /* 0x000fe20000300000 */
.L_x_558:
[----:B------:R-:W-:Y:S05]  /*24440*/  @P0 BRA `(.L_x_559) ;  /* 0x0000000000040947 */ /* 0x000fea0003800000 */
[----:B------:R-:W-:Y:S01]  /*24450*/  BPT.TRAP 0x1 ;  /* 0x000000040000795c */ /* 0x000fe20000300000 */
.L_x_559:
[----:B------:R-:W-:Y:S01]  /*24460*/  IMAD R15, R8, 0x4000, R15 ;  /* 0x00004000080f7824 */ /* 0x000fe200078e020f */
[----:B------:R-:W-:Y:S01]  /*24470*/  R2UR UR9, R16 ;  /* 0x00000000100972ca */ /* 0x000fe200000e0000 */
[----:B------:R-:W-:Y:S01]  /*24480*/  VIADD R3, R3, 0xffffffff ;  /* 0xffffffff03037836 */ /* 0x000fe20000000000 */
[----:B------:R-:W-:Y:S01]  /*24490*/  UIADD3 UR6, UP0, UR22, 0xf0, URZ ;  /* 0x000000f016067890 */ /* 0x000fe2000ff1e03f */
[----:B------:R-:W-:Y:S01]  /*244a0*/  R2UR UR11, R5 ;  /* 0x00000000050b72ca */ /* 0x000fe200000e0000 */
[----:B------:R-:W-:Y:S01]  /*244b0*/  UIADD3 UR26, UP1, UR22, 0x1f0, URZ ;  /* 0x000001f0161a7890 */ /* 0x000fe2000ff3e03f */
[----:B------:R-:W-:Y:S01]  /*244c0*/  R2UR UR5, R15 ;  /* 0x000000000f0572ca */ /* 0x000fe200000e0000 */
[----:B------:R-:W-:Y:S01]  /*244d0*/  UIADD3.X UR7, URZ, UR23, URZ, UP0, !UPT ;  /* 0x000000173f077290 */ /* 0x000fe200087fe43f */
[----:B------:R-:W-:Y:S01]  /*244e0*/  R2UR UR10, R13 ;  /* 0x000000000d0a72ca */ /* 0x000fe200000e0000 */
[----:B------:R-:W-:Y:S01]  /*244f0*/  VIADD R8, R8, 0x1 ;  /* 0x0000000108087836 */ /* 0x000fe20000000000 */
[----:B------:R-:W-:Y:S01]  /*24500*/  R2UR UR12, R10 ;  /* 0x000000000a0c72ca */ /* 0x000fe200000e0000 */
[----:B------:R-:W-:Y:S01]  /*24510*/  UIADD3.X UR27, URZ, UR23, URZ, UP1, !UPT ;  /* 0x000000173f1b7290 */ /* 0x000fe20008ffe43f */
[----:B------:R-:W-:Y:S01]  /*24520*/  R2UR UR19, R4 ;  /* 0x00000000041372ca */ /* 0x000fe200000e0000 */
[----:B------:R-:W-:Y:S01]  /*24530*/  UMOV UR14, 0x0 ;  /* 0x00000000000e7882 */ /* 0x000fe20000000000 */
[----:B------:R-:W-:Y:S01]  /*24540*/  ISETP.GT.AND P3, PT, R3, 0x1, PT ;  /* 0x000000010300780c */ /* 0x000fe20003f64270 */
[----:B------:R-:W-:Y:S01]  /*24550*/  UMOV UR15, 0x10000000 ;  /* 0x10000000000f7882 */ /* 0x000fe20000000000 */
[----:B------:R-:W-:Y:S01]  /*24560*/  ISETP.NE.AND P1, PT, R8, 0x5, PT ;  /* 0x000000050800780c */ /* 0x000fe20003f25270 */
[----:B------:R-:W-:-:S02]  /*24570*/  VIADD R13, R13, 0x40 ;  /* 0x000000400d0d7836 */ /* 0x000fc40000000000 */
[----:B------:R-:W-:Y:S01]  /*24580*/  UIADD3 UR8, UR5, 0x100, URZ ;  /* 0x0000010005087890 */ /* 0x000fe2000fffe03f */
[----:B-1----:R-:W-:Y:S01]  /*24590*/  SEL R11, RZ, 0x1, P1 ;  /* 0x00000001ff0b7807 */ /* 0x002fe20000800000 */
[----:B------:R-:W-:Y:S01]  /*245a0*/  UIADD3 UR5, UR5, 0x14100, URZ ;  /* 0x0001410005057890 */ /* 0x000fe2000fffe03f */
[----:B------:R-:W-:Y:S02]  /*245b0*/  SEL R8, R8, RZ, P1 ;  /* 0x000000ff08087207 */ /* 0x000fe40000800000 */
[----:B------:R-:W-:-:S04]  /*245c0*/  LOP3.LUT R2, R2, R11, RZ, 0x3c, !PT ;  /* 0x0000000b02027212 */ /* 0x000fc800078e3cff */
[----:B------:R0:W-:Y:S02]  /*245d0*/  UTMALDG.3D [UR8], [UR6], desc[UR14] ;  /* 0x00000e08060075b4 */ /* 0x0001e40008011000 */
[----:B0-----:R-:W-:Y:S01]  /*245e0*/  UMOV UR8, UR5 ;  /* 0x0000000500087c82 */ /* 0x001fe20008000000 */
[----:B------:R-:W-:Y:S02]  /*245f0*/  UMOV UR11, UR19 ;  /* 0x00000013000b7c82 */ /* 0x000fe40008000000 */
[----:B------:R0:W-:Y:S02]  /*24600*/  UTMALDG.3D [UR8], [UR26], desc[UR14] ;  /* 0x00000e081a0075b4 */ /* 0x0001e40008011000 */
[----:B0-----:R-:W-:Y:S05]  /*24610*/  @P3 BRA `(.L_x_560) ;  /* 0xfffffffc00503947 */ /* 0x001fea000383ffff */
.L_x_556:
[----:B------:R-:W-:Y:S05]  /*24620*/  BSYNC B1 ;  /* 0x0000000000017941 */ /* 0x000fea0003800000 */
.L_x_555:
[----:B------:R-:W2:Y:S01]  /*24630*/  LDL.LU R16, [R1+0x454] ;  /* 0x0004540001107983 */ /* 0x000ea20000300800 */
[----:B------:R-:W-:Y:S01]  /*24640*/  LOP3.LUT P1, RZ, R9, 0xff, RZ, 0xc0, !PT ;  /* 0x000000ff09ff7812 */ /* 0x000fe2000782c0ff */
[C---:B------:R-:W-:Y:S01]  /*24650*/  IMAD.IADD R4, R0.reuse, 0x1, R7 ;  /* 0x0000000100047824 */ /* 0x040fe200078e0207 */
[----:B------:R-:W-:Y:S01]  /*24660*/  ULDC.64 UR6, c[0x0][0x650] ;  /* 0x0001940000067ab9 */ /* 0x000fe20000000a00 */
[----:B------:R-:W3:Y:S01]  /*24670*/  LDL.LU R15, [R1+0x458] ;  /* 0x00045800010f7983 */ /* 0x000ee20000300800 */
[----:B------:R-:W-:Y:S01]  /*24680*/  ISETP.GE.U32.AND P3, PT, R0, 0x5, PT ;  /* 0x000000050000780c */ /* 0x000fe20003f66070 */
[----:B------:R-:W-:Y:S01]  /*24690*/  BSSY B1, `(.L_x_561) ;  /* 0x000006d000017945 */ /* 0x000fe20003800000 */
[----:B------:R-:W-:Y:S01]  /*246a0*/  IMAD.MOV.U32 R10, RZ, RZ, -0x1 ;  /* 0xffffffffff0a7424 */ /* 0x000fe200078e00ff */
[----:B------:R-:W-:-:S06]  /*246b0*/  PRMT R9, RZ, 0x7610, R9 ;  /* 0x00007610ff097816 */ /* 0x000fcc0000000009 */
[----:B------:R-:W0:Y:S01]  /*246c0*/  @P1 S2R R3, SR_CgaCtaId ;  /* 0x0000000000031919 */ /* 0x000e220000008800 */
[----:B------:R-:W-:-:S04]  /*246d0*/  @P1 MOV R2, 0x400 ;  /* 0x0000040000021802 */ /* 0x000fc80000000f00 */
[----:B0-----:R-:W-:-:S04]  /*246e0*/  @P1 LEA R2, R3, R2, 0x18 ;  /* 0x0000000203021211 */ /* 0x001fc800078ec0ff */
[----:B------:R0:W-:Y:S01]  /*246f0*/  @P1 SYNCS.ARRIVE.TRANS64.A1T0 RZ, [R2+URZ+0x68], RZ ;  /* 0x000068ff02ff19a7 */ /* 0x0001e2000810003f */
[----:B------:R-:W-:-:S04]  /*24700*/  ISETP.GT.U32.AND P1, PT, R4, 0x4, PT ;  /* 0x000000040400780c */ /* 0x000fc80003f24070 */
[----:B------:R-:W-:Y:S01]  /*24710*/  ISETP.LT.U32.AND P1, PT, R0, 0x5, P1 ;  /* 0x000000050000780c */ /* 0x000fe20000f21070 */
[----:B0-----:R-:W-:-:S05]  /*24720*/  IMAD.WIDE.U32 R2, R4, -0x33333333, RZ ;  /* 0xcccccccd04027825 */ /* 0x001fca00078e00ff */
[----:B------:R-:W-:Y:S02]  /*24730*/  SHF.R.U32.HI R5, RZ, 0x2, R3 ;  /* 0x00000002ff057819 */ /* 0x000fe40000011603 */
[----:B------:R-:W-:Y:S02]  /*24740*/  SEL R3, RZ, 0x1, !P1 ;  /* 0x00000001ff037807 */ /* 0x000fe40004800000 */
[----:B------:R-:W-:Y:S01]  /*24750*/  PRMT R2, RZ, 0x7610, R2 ;  /* 0x00007610ff027816 */ /* 0x000fe20000000002 */
[----:B------:R-:W-:Y:S01]  /*24760*/  IMAD R7, R5, -0x5, R4 ;  /* 0xfffffffb05077824 */ /* 0x000fe200078e0204 */
[----:B------:R-:W-:Y:S01]  /*24770*/  LOP3.LUT R6, R6, R3, RZ, 0x3c, !PT ;  /* 0x0000000306067212 */ /* 0x000fe200078e3cff */
[----:B------:R-:W-:-:S03]  /*24780*/  IMAD.MOV.U32 R4, RZ, RZ, -0x1 ;  /* 0xffffffffff047424 */ /* 0x000fc600078e00ff */
[----:B------:R-:W-:Y:S01]  /*24790*/  @P3 LOP3.LUT R6, R6, 0x1, R5, 0x78, !PT ;  /* 0x0000000106063812 */ /* 0x000fe200078e7805 */
[----:B------:R-:W-:Y:S01]  /*247a0*/  IMAD.MOV.U32 R5, RZ, RZ, -0x1 ;  /* 0xffffffffff057424 */ /* 0x000fe200078e00ff */
[----:B---3--:R-:W-:-:S04]  /*247b0*/  IADD3 R15, P1, R15, UR20, RZ ;  /* 0x000000140f0f7c10 */ /* 0x008fc8000ff3e0ff */
[----:B--2---:R-:W-:Y:S01]  /*247c0*/  IADD3.X R16, R16, UR16, RZ, P1, !PT ;  /* 0x0000001010107c10 */ /* 0x004fe20008ffe4ff */
[----:B------:R0:W-:Y:S01]  /*247d0*/  STL [R1+0x458], R15 ;  /* 0x0004580f01007387 */ /* 0x0001e20000100800 */
[----:B------:R-:W-:-:S03]  /*247e0*/  ISETP.GE.U32.AND P1, PT, R15, UR6, PT ;  /* 0x000000060f007c0c */ /* 0x000fc6000bf26070 */
[----:B------:R0:W-:Y:S01]  /*247f0*/  STL [R1+0x454], R16 ;  /* 0x0004541001007387 */ /* 0x0001e20000100800 */
[----:B------:R-:W-:-:S13]  /*24800*/  ISETP.GE.U32.AND.EX P1, PT, R16, UR7, PT, P1 ;  /* 0x0000000710007c0c */ /* 0x000fda000bf26110 */
[----:B0-----:R-:W-:Y:S05]  /*24810*/  @P1 BRA `(.L_x_562) ;  /* 0x0000000400501947 */ /* 0x001fea0003800000 */
[----:B------:R-:W0:Y:S01]  /*24820*/  S2R R8, SR_CTAID.X ;  /* 0x0000000000087919 */ /* 0x000e220000002500 */
[----:B------:R-:W-:Y:S01]  /*24830*/  ULDC UR5, c[0x0][0x150] ;  /* 0x0000540000057ab9 */ /* 0x000fe20000000800 */
[----:B------:R-:W1:Y:S01]  /*24840*/  LDC R3, c[0x0][0x144] ;  /* 0x00005100ff037b82 */ /* 0x000e620000000800 */
[----:B------:R-:W-:Y:S01]  /*24850*/  ULDC.64 UR6, c[0x0][0x628] ;  /* 0x00018a0000067ab9 */ /* 0x000fe20000000a00 */
[----:B------:R-:W2:Y:S01]  /*24860*/  S2R R5, SR_CTAID.Y ;  /* 0x0000000000057919 */ /* 0x000ea20000002600 */
[----:B------:R-:W-:Y:S01]  /*24870*/  ISETP.NE.U32.AND P1, PT, RZ, UR6, PT ;  /* 0x00000006ff007c0c */ /* 0x000fe2000bf25070 */
[----:B------:R-:W-:-:S03]  /*24880*/  ULDC UR8, c[0x0][0x630] ;  /* 0x00018c0000087ab9 */ /* 0x000fc60000000800 */
[----:B------:R-:W-:Y:S01]  /*24890*/  ISETP.NE.AND.EX P1, PT, RZ, UR7, PT, P1 ;  /* 0x00000007ff007c0c */ /* 0x000fe2000bf25310 */
[----:B------:R-:W3:Y:S01]  /*248a0*/  LDC R12, c[0x0][0x148] ;  /* 0x00005200ff0c7b82 */ /* 0x000ee20000000800 */
[----:B0-----:R-:W-:Y:S02]  /*248b0*/  I2FP.F32.U32 R2, R8 ;  /* 0x0000000800027245 */ /* 0x001fe40000201000 */
[----:B--2---:R-:W-:-:S03]  /*248c0*/  I2FP.F32.U32 R4, R5 ;  /* 0x0000000500047245 */ /* 0x004fc60000201000 */
[----:B------:R-:W-:Y:S01]  /*248d0*/  FMUL R2, R2, UR5 ;  /* 0x0000000502027c20 */ /* 0x000fe20008400000 */
[----:B------:R-:W-:Y:S02]  /*248e0*/  ULDC UR5, c[0x0][0x154] ;  /* 0x0000550000057ab9 */ /* 0x000fe40000000800 */
[----:B------:R-:W-:-:S03]  /*248f0*/  FMUL R10, R4, UR5 ;  /* 0x00000005040a7c20 */ /* 0x000fc60008400000 */
[----:B------:R-:W0:Y:S08]  /*24900*/  F2I.U32.TRUNC.NTZ R2, R2 ;  /* 0x0000000200027305 */ /* 0x000e30000020f000 */
[----:B------:R-:W2:Y:S01]  /*24910*/  F2I.U32.TRUNC.NTZ R10, R10 ;  /* 0x0000000a000a7305 */ /* 0x000ea2000020f000 */
[----:B0-----:R-:W-:Y:S02]  /*24920*/  IMAD.MOV R4, RZ, RZ, -R2 ;  /* 0x000000ffff047224 */ /* 0x001fe400078e0a02 */
[----:B------:R-:W-:-:S02]  /*24930*/  IMAD.MOV.U32 R2, RZ, RZ, R15 ;  /* 0x000000ffff027224 */ /* 0x000fc400078e000f */
[----:B-1----:R-:W-:Y:S02]  /*24940*/  IMAD R8, R3, R4, R8 ;  /* 0x0000000403087224 */ /* 0x002fe400078e0208 */
[----:B--2---:R-:W-:-:S04]  /*24950*/  IMAD.MOV R3, RZ, RZ, -R10 ;  /* 0x000000ffff037224 */ /* 0x004fc800078e0a0a */
[----:B---3--:R-:W-:Y:S02]  /*24960*/  @P4 IMAD R8, R12, R3, R5 ;  /* 0x000000030c084224 */ /* 0x008fe400078e0205 */
[----:B------:R-:W-:Y:S01]  /*24970*/  IMAD.MOV.U32 R3, RZ, RZ, R16 ;  /* 0x000000ffff037224 */ /* 0x000fe200078e0010 */
[----:B------:R-:W-:Y:S06]  /*24980*/  @!P1 BRA `(.L_x_563) ;  /* 0x0000000000289947 */ /* 0x000fec0003800000 */
[----:B------:R-:W-:Y:S02]  /*24990*/  ULDC UR5, c[0x0][0x634] ;  /* 0x00018d0000057ab9 */ /* 0x000fe40000000800 */
[----:B------:R-:W-:-:S05]  /*249a0*/  IADD3 R3, P1, R15, UR5, RZ ;  /* 0x000000050f037c10 */ /* 0x000fca000ff3e0ff */
[----:B------:R-:W-:-:S04]  /*249b0*/  IMAD.X R11, RZ, RZ, R16, P1 ;  /* 0x000000ffff0b7224 */ /* 0x000fc800008e0610 */
[----:B------:R-:W-:-:S04]  /*249c0*/  IMAD.WIDE.U32 R4, R11, UR6, RZ ;  /* 0x000000060b047c25 */ /* 0x000fc8000f8e00ff */
[----:B------:R-:W-:-:S04]  /*249d0*/  IMAD.WIDE.U32 R4, P1, R3, UR7, R4 ;  /* 0x0000000703047c25 */ /* 0x000fc8000f820004 */
[----:B------:R-:W-:-:S04]  /*249e0*/  IMAD.WIDE.U32 R2, R3, UR6, RZ ;  /* 0x0000000603027c25 */ /* 0x000fc8000f8e00ff */
[----:B------:R-:W-:Y:S01]  /*249f0*/  IMAD.MOV.U32 R2, RZ, RZ, R5 ;  /* 0x000000ffff027224 */ /* 0x000fe200078e0005 */
[----:B------:R-:W-:Y:S01]  /*24a00*/  IADD3 RZ, P3, R3, R4, RZ ;  /* 0x0000000403ff7210 */ /* 0x000fe20007f7e0ff */
[----:B------:R-:W-:-:S04]  /*24a10*/  IMAD.X R3, RZ, RZ, RZ, P1 ;  /* 0x000000ffff037224 */ /* 0x000fc800008e06ff */
[----:B------:R-:W-:-:S08]  /*24a20*/  IMAD.WIDE.U32.X R2, R11, UR7, R2, P3 ;  /* 0x000000070b027c25 */ /* 0x000fd000098e0402 */
.L_x_563:
[--C-:B------:R-:W-:Y:S01]  /*24a30*/  SHF.R.U64 R10, R2, UR8, R3.reuse ;  /* 0x00000008020a7c19 */ /* 0x100fe20008001203 */
[----:B------:R-:W-:Y:S01]  /*24a40*/  ULDC.64 UR6, c[0x0][0x620] ;  /* 0x0001880000067ab9 */ /* 0x000fe20000000a00 */
[----:B------:R-:W-:Y:S01]  /*24a50*/  SHF.R.U32.HI R2, RZ, UR8, R3 ;  /* 0x00000008ff027c19 */ /* 0x000fe20008011603 */
[----:B------:R-:W-:Y:S01]  /*24a60*/  IMAD.MOV.U32 R3, RZ, RZ, R16 ;  /* 0x000000ffff037224 */ /* 0x000fe200078e0010 */
[----:B------:R-:W-:Y:S01]  /*24a70*/  IADD3 R11, P1, RZ, -R10, RZ ;  /* 0x8000000aff0b7210 */ /* 0x000fe20007f3e0ff */
[----:B------:R-:W-:-:S04]  /*24a80*/  ULDC UR5, c[0x0][0x618] ;  /* 0x0001860000057ab9 */ /* 0x000fc80000000800 */
[----:B------:R-:W-:-:S04]  /*24a90*/  IMAD.X R2, RZ, RZ, ~R2, P1 ;  /* 0x000000ffff027224 */ /* 0x000fc800008e0e02 */
[----:B------:R-:W-:-:S04]  /*24aa0*/  IMAD R2, R2, UR6, RZ ;  /* 0x0000000602027c24 */ /* 0x000fc8000f8e02ff */
[----:B------:R-:W-:Y:S02]  /*24ab0*/  IMAD R5, R11, UR7, R2 ;  /* 0x000000070b057c24 */ /* 0x000fe4000f8e0202 */
[----:B------:R-:W-:-:S04]  /*24ac0*/  IMAD.MOV.U32 R2, RZ, RZ, R15 ;  /* 0x000000ffff027224 */ /* 0x000fc800078e000f */
[----:B------:R-:W-:Y:S01]  /*24ad0*/  IMAD.WIDE.U32 R2, R11, UR6, R2 ;  /* 0x000000060b027c25 */ /* 0x000fe2000f8e0002 */
[----:B------:R-:W-:Y:S02]  /*24ae0*/  ULDC.64 UR6, c[0x0][0x640] ;  /* 0x0001900000067ab9 */ /* 0x000fe40000000a00 */
[----:B------:R-:W-:Y:S01]  /*24af0*/  ISETP.NE.U32.AND P1, PT, RZ, UR6, PT ;  /* 0x00000006ff007c0c */ /* 0x000fe2000bf25070 */
[----:B------:R-:W-:-:S03]  /*24b00*/  IMAD.IADD R3, R3, 0x1, R5 ;  /* 0x0000000103037824 */ /* 0x000fc600078e0205 */
[----:B------:R-:W-:Y:S02]  /*24b10*/  ISETP.NE.AND.EX P1, PT, RZ, UR7, PT, P1 ;  /* 0x00000007ff007c0c */ /* 0x000fe4000bf25310 */
[--C-:B------:R-:W-:Y:S02]  /*24b20*/  SHF.R.U64 R11, R2, UR5, R3.reuse ;  /* 0x00000005020b7c19 */ /* 0x100fe40008001203 */
[----:B------:R-:W-:Y:S01]  /*24b30*/  SHF.R.U32.HI R2, RZ, UR5, R3 ;  /* 0x00000005ff027c19 */ /* 0x000fe20008011603 */
[----:B------:R-:W-:-:S03]  /*24b40*/  ULDC UR5, c[0x0][0x608] ;  /* 0x0001820000057ab9 */ /* 0x000fc60000000800 */
[--C-:B------:R-:W-:Y:S02]  /*24b50*/  SHF.R.U64 R12, R11, UR5, R2.reuse ;  /* 0x000000050b0c7c19 */ /* 0x100fe40008001202 */
[----:B------:R-:W-:Y:S01]  /*24b60*/  SHF.R.U32.HI R3, RZ, UR5, R2 ;  /* 0x00000005ff037c19 */ /* 0x000fe20008011602 */
[----:B------:R-:W-:-:S03]  /*24b70*/  ULDC UR5, c[0x0][0x658] ;  /* 0x0001960000057ab9 */ /* 0x000fc60000000800 */
[--C-:B------:R-:W-:Y:S02]  /*24b80*/  SHF.R.U64 R13, R12, UR5, R3.reuse ;  /* 0x000000050c0d7c19 */ /* 0x100fe40008001203 */
[----:B------:R-:W-:-:S03]  /*24b90*/  SHF.R.U32.HI R15, RZ, UR5, R3 ;  /* 0x00000005ff0f7c19 */ /* 0x000fc60008011603 */
[----:B------:R-:W-:Y:S02]  /*24ba0*/  IMAD.MOV.U32 R2, RZ, RZ, R13 ;  /* 0x000000ffff027224 */ /* 0x000fe400078e000d */
        /* <DEDUP_REMOVED lines=12> */
.L_x_564:
[----:B------:R-:W-:Y:S01]  /*24c70*/  ULDC UR5, c[0x0][0x648] ;  /* 0x0001920000057ab9 */ /* 0x000fe20000000800 */
[----:B------:R-:W-:Y:S02]  /*24c80*/  LOP3.LUT R12, R12, UR17, RZ, 0xc0, !PT ;  /* 0x000000110c0c7c12 */ /* 0x000fe4000f8ec0ff */
[----:B------:R-:W-:Y:S01]  /*24c90*/  SHF.R.U64 R3, R2, UR5, R3 ;  /* 0x0000000502037c19 */ /* 0x000fe20008001203 */
[----:B------:R-:W-:-:S04]  /*24ca0*/  ULDC UR5, c[0x0][0x638] ;  /* 0x00018e0000057ab9 */ /* 0x000fc80000000800 */
[----:B------:R-:W-:Y:S02]  /*24cb0*/  IMAD.MOV R2, RZ, RZ, -R3 ;  /* 0x000000ffff027224 */ /* 0x000fe400078e0a03 */
[----:B------:R-:W-:Y:S02]  /*24cc0*/  IMAD R5, R3, UR18, R12 ;  /* 0x0000001203057c24 */ /* 0x000fe4000f8e020c */
[----:B------:R-:W-:Y:S01]  /*24cd0*/  IMAD R13, R2, UR5, R13 ;  /* 0x00000005020d7c24 */ /* 0x000fe2000f8e020d */
[----:B------:R-:W-:Y:S01]  /*24ce0*/  ULDC UR5, c[0x0][0x610] ;  /* 0x0001840000057ab9 */ /* 0x000fe20000000800 */
[----:B------:R-:W-:Y:S01]  /*24cf0*/  LOP3.LUT R2, R11, UR4, RZ, 0xc0, !PT ;  /* 0x000000040b027c12 */ /* 0x000fe2000f8ec0ff */
[----:B------:R-:W-:Y:S01]  /*24d00*/  IMAD R8, R5, UR5, R8 ;  /* 0x0000000505087c24 */ /* 0x000fe2000f8e0208 */
[----:B------:R-:W-:-:S03]  /*24d10*/  ULDC UR5, c[0x0][0x600] ;  /* 0x0001800000057ab9 */ /* 0x000fc60000000800 */
[----:B------:R-:W-:Y:S02]  /*24d20*/  IMAD R13, R13, UR5, R2 ;  /* 0x000000050d0d7c24 */ /* 0x000fe4000f8e0202 */
[----:B------:R-:W-:-:S03]  /*24d30*/  IMAD.MOV.U32 R2, RZ, RZ, 0x1 ;  /* 0x00000001ff027424 */ /* 0x000fc600078e00ff */
[----:B------:R-:W-:Y:S02]  /*24d40*/  SEL R4, R13, R8, !P4 ;  /* 0x000000080d047207 */ /* 0x000fe40006000000 */
[----:B------:R-:W-:-:S07]  /*24d50*/  SEL R5, R8, R13, !P4 ;  /* 0x0000000d08057207 */ /* 0x000fce0006000000 */
.L_x_562:
[----:B------:R-:W-:Y:S05]  /*24d60*/  BSYNC B1 ;  /* 0x0000000000017941 */ /* 0x000fea0003800000 */
.L_x_561:
[----:B------:R-:W-:-:S13]  /*24d70*/  LOP3.LUT P1, RZ, R2, 0xff, RZ, 0xc0, !PT ;  /* 0x000000ff02ff7812 */ /* 0x000fda000782c0ff */
[----:B------:R-:W-:Y:S05]  /*24d80*/  @P1 BRA `(.L_x_565) ;  /* 0xfffffff400401947 */ /* 0x000fea000383ffff */
[----:B------:R-:W-:Y:S05]  /*24d90*/  BSYNC B0 ;  /* 0x0000000000007941 */ /* 0x000fea0003800000 */
.L_x_553:
[----:B------:R-:W-:-:S03]  /*24da0*/  UMOV UR5, 0xffffffff ;  /* 0xffffffff00057882 */ /* 0x000fc60000000000 */
[----:B------:R-:W-:Y:S05]  /*24db0*/  BRA.DIV UR5, `(.L_x_566) ;  /* 0x00000006054c7947 */ /* 0x000fea000b800000 */
[----:B------:R-:W-:-:S13]  /*24dc0*/  ELECT P0, URZ, PT ;  /* 0x00000000003f782f */ /* 0x000fda0003800000 */
.L_x_581:
[----:B------:R-:W-:Y:S04]  /*24dd0*/  BSSY B0, `(.L_x_567) ;  /* 0x0000035000007945 */ /* 0x000fe80003800000 */
[----:B------:R-:W-:Y:S05]  /*24de0*/  @!P0 BRA `(.L_x_568) ;  /* 0x0000000000cc8947 */ /* 0x000fea0003800000 */
[----:B------:R-:W-:-:S04]  /*24df0*/  ULOP3.LUT UR5, UR13, 0x2, URZ, 0xfc, !UPT ;  /* 0x000000020d057892 */ /* 0x000fc8000f8efc3f */
[----:B------:R-:W-:-:S06]  /*24e00*/  UISETP.NE.AND UP0, UPT, UR5, 0x3, UPT ;  /* 0x000000030500788c */ /* 0x000fcc000bf05270 */
[----:B------:R-:W-:-:S13]  /*24e10*/  PLOP3.LUT P0, PT, PT, PT, UP0, 0x80, 0x0 ;  /* 0x000000000000781c */ /* 0x000fda0003f0f008 */
[----:B------:R-:W-:Y:S05]  /*24e20*/  @!P0 BRA `(.L_x_569) ;  /* 0x0000000000048947 */ /* 0x000fea0003800000 */
[----:B------:R-:W-:Y:S01]  /*24e30*/  BPT.TRAP 0x1 ;  /* 0x000000040000795c */ /* 0x000fe20000300000 */
.L_x_569:
[----:B------:R-:W0:Y:S01]  /*24e40*/  S2R R3, SR_CgaCtaId ;  /* 0x0000000000037919 */ /* 0x000e220000008800 */
[----:B------:R-:W-:Y:S02]  /*24e50*/  MOV R0, 0x400 ;  /* 0x0000040000007802 */ /* 0x000fe40000000f00 */
[----:B------:R-:W-:Y:S02]  /*24e60*/  SHF.L.U32 R2, R6, 0x1f, RZ ;  /* 0x0000001f06027819 */ /* 0x000fe400000006ff */
[----:B0-----:R-:W-:-:S05]  /*24e70*/  LEA R0, R3, R0, 0x18 ;  /* 0x0000000003007211 */ /* 0x001fca00078ec0ff */
[----:B------:R-:W-:-:S04]  /*24e80*/  VIADD R0, R0, 0x28 ;  /* 0x0000002800007836 */ /* 0x000fc80000000000 */
[----:B------:R-:W-:-:S04]  /*24e90*/  IMAD R3, R7, 0x8, R0 ;  /* 0x0000000807037824 */ /* 0x000fc800078e0200 */
[----:B------:R-:W0:Y:S02]  /*24ea0*/  SYNCS.PHASECHK.TRANS64.TRYWAIT P0, [R3+URZ], R2 ;  /* 0x00000002030075a7 */ /* 0x000e24000800017f */
[----:B0-----:R-:W-:Y:S05]  /*24eb0*/  @!P0 BRA `(.L_x_570) ;  /* 0x0000000400308947 */ /* 0x001fea0003800000 */
.L_x_582:
[----:B------:R-:W-:-:S05]  /*24ec0*/  VIADD R7, R7, 0x1 ;  /* 0x0000000107077836 */ /* 0x000fca0000000000 */
[----:B------:R-:W-:-:S04]  /*24ed0*/  ISETP.NE.AND P0, PT, R7, 0x5, PT ;  /* 0x000000050700780c */ /* 0x000fc80003f05270 */
[----:B0-----:R-:W-:Y:S02]  /*24ee0*/  SEL R3, RZ, 0x1, P0 ;  /* 0x00000001ff037807 */ /* 0x001fe40000000000 */
[----:B------:R-:W-:Y:S02]  /*24ef0*/  SEL R7, R7, RZ, P0 ;  /* 0x000000ff07077207 */ /* 0x000fe40000000000 */
[----:B------:R-:W-:-:S03]  /*24f00*/  LOP3.LUT R6, R6, R3, RZ, 0x3c, !PT ;  /* 0x0000000306067212 */ /* 0x000fc600078e3cff */
[----:B------:R-:W-:Y:S01]  /*24f10*/  IMAD R3, R7, 0x8, R0 ;  /* 0x0000000807037824 */ /* 0x000fe200078e0200 */
[----:B------:R-:W-:-:S04]  /*24f20*/  SHF.L.U32 R2, R6, 0x1f, RZ ;  /* 0x0000001f06027819 */ /* 0x000fc800000006ff */
[----:B------:R-:W0:Y:S02]  /*24f30*/  SYNCS.PHASECHK.TRANS64.TRYWAIT P0, [R3+URZ], R2 ;  /* 0x00000002030075a7 */ /* 0x000e24000800017f */
[----:B0-----:R-:W-:Y:S05]  /*24f40*/  @!P0 BRA `(.L_x_571) ;  /* 0x0000000400208947 */ /* 0x001fea0003800000 */
.L_x_583:
[----:B0-----:R-:W-:-:S05]  /*24f50*/  VIADD R2, R7, 0x1 ;  /* 0x0000000107027836 */ /* 0x001fca0000000000 */
[----:B------:R-:W-:-:S04]  /*24f60*/  ISETP.NE.AND P0, PT, R2, 0x5, PT ;  /* 0x000000050200780c */ /* 0x000fc80003f05270 */
[----:B------:R-:W-:Y:S02]  /*24f70*/  SEL R3, RZ, 0x1, P0 ;  /* 0x00000001ff037807 */ /* 0x000fe40000000000 */
[----:B------:R-:W-:Y:S02]  /*24f80*/  SEL R5, R2, RZ, P0 ;  /* 0x000000ff02057207 */ /* 0x000fe40000000000 */
[----:B------:R-:W-:-:S03]  /*24f90*/  LOP3.LUT R6, R6, R3, RZ, 0x3c, !PT ;  /* 0x0000000306067212 */ /* 0x000fc600078e3cff */
[----:B------:R-:W-:Y:S01]  /*24fa0*/  IMAD R3, R5, 0x8, R0 ;  /* 0x0000000805037824 */ /* 0x000fe200078e0200 */
[----:B------:R-:W-:-:S04]  /*24fb0*/  SHF.L.U32 R2, R6, 0x1f, RZ ;  /* 0x0000001f06027819 */ /* 0x000fc800000006ff */
[----:B------:R-:W0:Y:S02]  /*24fc0*/  SYNCS.PHASECHK.TRANS64.TRYWAIT P0, [R3+URZ], R2 ;  /* 0x00000002030075a7 */ /* 0x000e24000800017f */
[----:B0-----:R-:W-:Y:S05]  /*24fd0*/  @!P0 BRA `(.L_x_572) ;  /* 0x0000000400108947 */ /* 0x001fea0003800000 */
.L_x_584:
        /* <DEDUP_REMOVED lines=9> */
.L_x_585:
[----:B0-----:R-:W-:-:S05]  /*25070*/  VIADD R2, R5, 0x1 ;  /* 0x0000000105027836 */ /* 0x001fca0000000000 */
[----:B------:R-:W-:-:S04]  /*25080*/  ISETP.NE.AND P0, PT, R2, 0x5, PT ;  /* 0x000000050200780c */ /* 0x000fc80003f05270 */
[----:B------:R-:W-:Y:S02]  /*25090*/  SEL R4, RZ, 0x1, P0 ;  /* 0x00000001ff047807 */ /* 0x000fe40000000000 */
[----:B------:R-:W-:Y:S02]  /*250a0*/  SEL R3, R2, RZ, P0 ;  /* 0x000000ff02037207 */ /* 0x000fe40000000000 */
[----:B------:R-:W-:-:S03]  /*250b0*/  LOP3.LUT R4, R7, R4, RZ, 0x3c, !PT ;  /* 0x0000000407047212 */ /* 0x000fc600078e3cff */
[----:B------:R-:W-:Y:S01]  /*250c0*/  IMAD R3, R3, 0x8, R0 ;  /* 0x0000000803037824 */ /* 0x000fe200078e0200 */
[----:B------:R-:W-:-:S07]  /*250d0*/  SHF.L.U32 R0, R4, 0x1f, RZ ;  /* 0x0000001f04007819 */ /* 0x000fce00000006ff */
.L_x_574:
[----:B0-----:R0:W1:Y:S02]  /*250e0*/  SYNCS.PHASECHK.TRANS64.TRYWAIT P0, [R3+URZ], R0 ;  /* 0x00000000030075a7 */ /* 0x001064000800017f */
[----:B-1----:R-:W-:Y:S05]  /*250f0*/  @!P0 NANOSLEEP.SYNCS 0x989680 ;  /* 0x009896800000895d */ /* 0x002fea0003900000 */
[----:B------:R-:W1:Y:S02]  /*25100*/  @!P0 SYNCS.PHASECHK.TRANS64 P0, [R3+URZ], R0 ;  /* 0x00000000030085a7 */ /* 0x000e64000800007f */
[----:B-1----:R-:W-:Y:S05]  /*25110*/  @!P0 BRA `(.L_x_574) ;  /* 0xfffffffc00f08947 */ /* 0x002fea000383ffff */
.L_x_568:
[----:B------:R-:W-:Y:S05]  /*25120*/  BSYNC B0 ;  /* 0x0000000000007941 */ /* 0x000fea0003800000 */
.L_x_567:
[----:B------:R-:W-:Y:S05]  /*25130*/  EXIT ;  /* 0x000000000000794d */ /* 0x000fea0003800000 */
.L_x_17:
[----:B-1----:R-:W-:-:S04]  /*25140*/  IMAD.U32 R3, RZ, RZ, UR6 ;  /* 0x00000006ff037e24 */ /* 0x002fc8000f8e00ff */
[----:B------:R1:W3:Y:S03]  /*25150*/  SYNCS.PHASECHK.TRANS64.TRYWAIT P0, [R3+URZ], R0 ;  /* 0x00000000030075a7 */ /* 0x0002e6000800017f */
[----:B---3--:R-:W-:Y:S05]  /*25160*/  @!P0 NANOSLEEP.SYNCS 0x989680 ;  /* 0x009896800000895d */ /* 0x008fea0003900000 */
[----:B------:R-:W3:Y:S02]  /*25170*/  @!P0 SYNCS.PHASECHK.TRANS64 P0, [R3+URZ], R0 ;  /* 0x00000000030085a7 */ /* 0x000ee4000800007f */
[----:B---3--:R-:W-:Y:S05]  /*25180*/  @!P0 BRA `(.L_x_17) ;  /* 0xfffffffc00ec8947 */ /* 0x008fea000383ffff */
[----:B------:R-:W-:Y:S05]  /*25190*/  BRA `(.L_x_16) ;  /* 0xfffffdd800687947 */ /* 0x000fea000383ffff */
.L_x_23:
[----:B-----5:R1:W-:Y:S02]  /*251a0*/  STL [R1+0x46c], R0 ;  /* 0x00046c0001007387 */ /* 0x0203e40000100800 */
[----:B-1----:R-:W-:-:S04]  /*251b0*/  IMAD.U32 R0, RZ, RZ, UR16 ;  /* 0x00000010ff007e24 */ /* 0x002fc8000f8e00ff */
[----:B------:R1:W3:Y:S03]  /*251c0*/  SYNCS.PHASECHK.TRANS64.TRYWAIT P0, [R0+URZ], R2 ;  /* 0x00000002000075a7 */ /* 0x0002e6000800017f */
[----:B---3--:R-:W-:Y:S05]  /*251d0*/  @!P0 NANOSLEEP.SYNCS 0x989680 ;  /* 0x009896800000895d */ /* 0x008fea0003900000 */
[----:B------:R1:W3:Y:S02]  /*251e0*/  @!P0 SYNCS.PHASECHK.TRANS64 P0, [R0+URZ], R2 ;  /* 0x00000002000085a7 */ /* 0x0002e4000800007f */
[----:B-1----:R1:W5:Y:S02]  /*251f0*/  LDL.LU R0, [R1+0x46c] ;  /* 0x00046c0001007983 */ /* 0x0023640000300800 */
[----:B-1-3--:R-:W-:Y:S05]  /*25200*/  @!P0 BRA `(.L_x_23) ;  /* 0xfffffffc00e48947 */ /* 0x00afea000383ffff */
[----:B------:R-:W-:Y:S05]  /*25210*/  BRA `(.L_x_22) ;  /* 0xfffffe1c00347947 */ /* 0x000fea000383ffff */
.L_x_554:
[----:B------:R-:W-:Y:S01]  /*25220*/  BSSY B1, `(.L_x_575) ;  /* 0x0000006000017945 */ /* 0x000fe20003800000 */
[----:B------:R-:W-:-:S07]  /*25230*/  IMAD.MOV.U32 R2, RZ, RZ, -0x1 ;  /* 0xffffffffff027424 */ /* 0x000fce00078e00ff */
[----:B------:R-:W-:Y:S05]  /*25240*/  WARPSYNC.COLLECTIVE R2, `(.L_x_576) ;  /* 0x00000000020c7348 */ /* 0x000fea0003c00000 */
[----:B------:R-:W-:Y:S02]  /*25250*/  ELECT P1, UR62, PT ;  /* 0x00000000003e782f */ /* 0x000fe40003820000 */
[----:B------:R-:W-:Y:S01]  /*25260*/  MOV R2, UR62 ;  /* 0x0000003e00027c02 */ /* 0x000fe20008000f00 */
[----:B------:R-:W-:Y:S10]  /*25270*/  ENDCOLLECTIVE ;  /* 0x000000000000791b */ /* 0x000ff40003800000 */
.L_x_576:
[----:B------:R-:W-:Y:S05]  /*25280*/  BSYNC B1 ;  /* 0x0000000000017941 */ /* 0x000fea0003800000 */
.L_x_575:
[----:B------:R-:W-:Y:S05]  /*25290*/  BRA `(.L_x_577) ;  /* 0xfffffff000087947 */ /* 0x000fea000383ffff */
.L_x_557:
[----:B-1----:R1:W2:Y:S02]  /*252a0*/  SYNCS.PHASECHK.TRANS64.TRYWAIT P1, [R16+URZ+0x28], R11 ;  /* 0x0000280b100075a7 */ /* 0x0022a4000802017f */
[----:B--2---:R-:W-:Y:S05]  /*252b0*/  @!P1 NANOSLEEP.SYNCS 0x989680 ;  /* 0x009896800000995d */ /* 0x004fea0003900000 */
[----:B------:R-:W2:Y:S02]  /*252c0*/  @!P1 SYNCS.PHASECHK.TRANS64 P1, [R16+URZ+0x28], R11 ;  /* 0x0000280b100095a7 */ /* 0x000ea4000802007f */
[----:B--2---:R-:W-:Y:S05]  /*252d0*/  @!P1 BRA `(.L_x_557) ;  /* 0xfffffffc00f09947 */ /* 0x004fea000383ffff */
[----:B------:R-:W-:Y:S05]  /*252e0*/  BRA `(.L_x_578) ;  /* 0xfffffff0003c7947 */ /* 0x000fea000383ffff */
.L_x_566:
[----:B------:R-:W-:Y:S01]  /*252f0*/  BSSY B0, `(.L_x_579) ;  /* 0x0000006000007945 */ /* 0x000fe20003800000 */
[----:B------:R-:W-:-:S07]  /*25300*/  IMAD.MOV.U32 R2, RZ, RZ, -0x1 ;  /* 0xffffffffff027424 */ /* 0x000fce00078e00ff */
[----:B------:R-:W-:Y:S05]  /*25310*/  WARPSYNC.COLLECTIVE R2, `(.L_x_580) ;  /* 0x00000000020c7348 */ /* 0x000fea0003c00000 */
[----:B------:R-:W-:Y:S02]  /*25320*/  ELECT P1, UR62, PT ;  /* 0x00000000003e782f */ /* 0x000fe40003820000 */
[----:B------:R-:W-:Y:S01]  /*25330*/  MOV R2, UR62 ;  /* 0x0000003e00027c02 */ /* 0x000fe20008000f00 */
[----:B------:R-:W-:Y:S10]  /*25340*/  ENDCOLLECTIVE ;  /* 0x000000000000791b */ /* 0x000ff40003800000 */
.L_x_580:
[----:B------:R-:W-:Y:S05]  /*25350*/  BSYNC B0 ;  /* 0x0000000000007941 */ /* 0x000fea0003800000 */
.L_x_579:
[----:B------:R-:W-:Y:S01]  /*25360*/  PLOP3.LUT P0, PT, P1, PT, PT, 0x80, 0x0 ;  /* 0x000000000000781c */ /* 0x000fe20000f0f070 */
[----:B------:R-:W-:-:S12]  /*25370*/  BRA `(.L_x_581) ;  /* 0xfffffff800947947 */ /* 0x000fd8000383ffff */
.L_x_570:
[----:B0-----:R0:W1:Y:S02]  /*25380*/  SYNCS.PHASECHK.TRANS64.TRYWAIT P0, [R3+URZ], R2 ;  /* 0x00000002030075a7 */ /* 0x001064000800017f */
[----:B-1----:R-:W-:Y:S05]  /*25390*/  @!P0 NANOSLEEP.SYNCS 0x989680 ;  /* 0x009896800000895d */ /* 0x002fea0003900000 */
[----:B------:R-:W1:Y:S02]  /*253a0*/  @!P0 SYNCS.PHASECHK.TRANS64 P0, [R3+URZ], R2 ;  /* 0x00000002030085a7 */ /* 0x000e64000800007f */
[----:B-1----:R-:W-:Y:S05]  /*253b0*/  @!P0 BRA `(.L_x_570) ;  /* 0xfffffffc00f08947 */ /* 0x002fea000383ffff */
[----:B------:R-:W-:Y:S05]  /*253c0*/  BRA `(.L_x_582) ;  /* 0xfffffff800bc7947 */ /* 0x000fea000383ffff */
.L_x_571:
[----:B0-----:R0:W1:Y:S02]  /*253d0*/  SYNCS.PHASECHK.TRANS64.TRYWAIT P0, [R3+URZ], R2 ;  /* 0x00000002030075a7 */ /* 0x001064000800017f */
[----:B-1----:R-:W-:Y:S05]  /*253e0*/  @!P0 NANOSLEEP.SYNCS 0x989680 ;  /* 0x009896800000895d */ /* 0x002fea0003900000 */
[----:B------:R-:W1:Y:S02]  /*253f0*/  @!P0 SYNCS.PHASECHK.TRANS64 P0, [R3+URZ], R2 ;  /* 0x00000002030085a7 */ /* 0x000e64000800007f */
[----:B-1----:R-:W-:Y:S05]  /*25400*/  @!P0 BRA `(.L_x_571) ;  /* 0xfffffffc00f08947 */ /* 0x002fea000383ffff */
[----:B------:R-:W-:Y:S05]  /*25410*/  BRA `(.L_x_583) ;  /* 0xfffffff800cc7947 */ /* 0x000fea000383ffff */
.L_x_572:
[----:B0-----:R0:W1:Y:S02]  /*25420*/  SYNCS.PHASECHK.TRANS64.TRYWAIT P0, [R3+URZ], R2 ;  /* 0x00000002030075a7 */ /* 0x001064000800017f */
[----:B-1----:R-:W-:Y:S05]  /*25430*/  @!P0 NANOSLEEP.SYNCS 0x989680 ;  /* 0x009896800000895d */ /* 0x002fea0003900000 */
[----:B------:R-:W1:Y:S02]  /*25440*/  @!P0 SYNCS.PHASECHK.TRANS64 P0, [R3+URZ], R2 ;  /* 0x00000002030085a7 */ /* 0x000e64000800007f */
[----:B-1----:R-:W-:Y:S05]  /*25450*/  @!P0 BRA `(.L_x_572) ;  /* 0xfffffffc00f08947 */ /* 0x002fea000383ffff */
[----:B------:R-:W-:Y:S05]  /*25460*/  BRA `(.L_x_584) ;  /* 0xfffffff800dc7947 */ /* 0x000fea000383ffff */
.L_x_573:
[----:B0-----:R0:W1:Y:S02]  /*25470*/  SYNCS.PHASECHK.TRANS64.TRYWAIT P0, [R3+URZ], R2 ;  /* 0x00000002030075a7 */ /* 0x001064000800017f */
[----:B-1----:R-:W-:Y:S05]  /*25480*/  @!P0 NANOSLEEP.SYNCS 0x989680 ;  /* 0x009896800000895d */ /* 0x002fea0003900000 */
[----:B------:R-:W1:Y:S02]  /*25490*/  @!P0 SYNCS.PHASECHK.TRANS64 P0, [R3+URZ], R2 ;  /* 0x00000002030085a7 */ /* 0x000e64000800007f */
[----:B-1----:R-:W-:Y:S05]  /*254a0*/  @!P0 BRA `(.L_x_573) ;  /* 0xfffffffc00f08947 */ /* 0x002fea000383ffff */
[----:B------:R-:W-:Y:S05]  /*254b0*/  BRA `(.L_x_585) ;  /* 0xfffffff800ec7947 */ /* 0x000fea000383ffff */
.L_x_586:
[----:B------:R-:W-:-:S00]  /*254c0*/  BRA `(.L_x_586) ;  /* 0xfffffffc00fc7947 */ /* 0x000fc0000383ffff */
[----:B------:R-:W-:-:S00]  /*254d0*/  NOP ;  /* 0x0000000000007918 */ /* 0x000fc00000000000 */
        /* <DEDUP_REMOVED lines=10> */
.L_x_587:


//--------------------- .nv.shared._ZN7cutlass13device_kernelINS_4gemm6kernel13GemmUniversalIN4cute5tupleIJiiiiEEENS1_10collective13CollectiveMmaINS1_37MainloopSm90TmaGmmaWarpSpecializedFP8ILi5ENS5_IJNS4_1CILi1EEESB_SB_EEENS1_35KernelTmaWarpSpecializedCooperativeEEENS5_IJNSA_ILi256EEESF_NSA_ILi64EEEEEENS_12float_e4m3_tENS5_IJlSB_lEEESI_SJ_NS4_8TiledMMAINS4_8MMA_AtomIJNS4_4SM904GMMA31MMA_64x256x32_F32E4M3E4M3_SS_TNILNSN_7ScaleInE1ELSP_1EEEEEENS4_6LayoutINS5_IJNSA_ILi2EEESB_SB_EEENS5_IJSB_NSA_ILi0EEESV_EEEEENS5_IJNS4_10UnderscoreESY_SY_EEEEENS4_13SM90_TMA_LOADENS4_14ComposedLayoutINS4_7SwizzleILi2ELi4ELi3EEENS4_18smem_ptr_flag_bitsILi8EEENSS_INS5_IJNSA_ILi8EEESG_EEENS5_IJSG_SB_EEEEEEEvNS4_8identityES11_S1B_vS1C_EENS_8epilogue10collective6detail29Sm90TmaWarpSpecializedAdapterINS1F_15DefaultEpilogueISI_SJ_SJ_NS1E_6thread17LinearCombinationISI_Li1EffLNS1J_9ScaleType4KindE0ELNS_15FloatRoundStyleE2ESI_EENS1_15EpilogueDefaultEEEEEvvEEEEvNT_6ParamsE --------------------------
	.section	.nv.shared._ZN7cutlass13device_kernelINS_4gemm6kernel13GemmUniversalIN4cute5tupleIJiiiiEEENS1_10collective13CollectiveMmaINS1_37MainloopSm90TmaGmmaWarpSpecializedFP8ILi5ENS5_IJNS4_1CILi1EEESB_SB_EEENS1_35KernelTmaWarpSpecializedCooperativeEEENS5_IJNSA_ILi256EEESF_NSA_ILi64EEEEEENS_12float_e4m3_tENS5_IJlSB_lEEESI_SJ_NS4_8TiledMMAINS4_8MMA_AtomIJNS4_4SM904GMMA31MMA_64x256x32_F32E4M3E4M3_SS_TNILNSN_7ScaleInE1ELSP_1EEEEEENS4_6LayoutINS5_IJNSA_ILi2EEESB_SB_EEENS5_IJSB_NSA_ILi0EEESV_EEEEENS5_IJNS4_10UnderscoreESY_SY_EEEEENS4_13SM90_TMA_LOADENS4_14ComposedLayoutINS4_7SwizzleILi2ELi4ELi3EEENS4_18smem_ptr_flag_bitsILi8EEENSS_INS5_IJNSA_ILi8EEESG_EEENS5_IJSG_SB_EEEEEEEvNS4_8identityES11_S1B_vS1C_EENS_8epilogue10collective6detail29Sm90TmaWarpSpecializedAdapterINS1F_15DefaultEpilogueISI_SJ_SJ_NS1E_6thread17LinearCombinationISI_Li1EffLNS1J_9ScaleType4KindE0ELNS_15FloatRoundStyleE2ESI_EENS1_15EpilogueDefaultEEEEEvvEEEEvNT_6ParamsE,"aw",@nobits
	.sectionflags	@""
	.align	16
	.zero		1024


//--------------------- .nv.shared.reserved.0     --------------------------
	.section	.nv.shared.reserved.0,"aw",@nobits
	.weak		__nv_reservedSMEM_offset_0_alias
	.size		__nv_reservedSMEM_offset_0_alias, 0, 0
	.other		__nv_reservedSMEM_offset_0_alias,@"STO_CUDA_RESERVED_SHARED STV_DEFAULT"
__nv_reservedSMEM_offset_0_alias:
	.zero		0


//--------------------- .nv.global                --------------------------
	.section	.nv.global,"aw",@nobits
.nv.global:
	.type		_ZN39_INTERNAL_8436e09a_4_k_cu_7fa64e63_46964cute1_E,@object
	.size		_ZN39_INTERNAL_8436e09a_4_k_cu_7fa64e63_46964cute1_E,(_ZN39_INTERNAL_8436e09a_4_k_cu_7fa64e63_46964cuda3std3__45__cpo6cbeginE - _ZN39_INTERNAL_8436e09a_4_k_cu_7fa64e63_46964cute1_E)
_ZN39_INTERNAL_8436e09a_4_k_cu_7fa64e63_46964cute1_E:
	.zero		1
	.type		_ZN39_INTERNAL_8436e09a_4_k_cu_7fa64e63_46964cuda3std3__45__cpo6cbeginE,@object
	.size		_ZN39_INTERNAL_8436e09a_4_k_cu_7fa64e63_46964cuda3std3__45__cpo6cbeginE,(_ZN39_INTERNAL_8436e09a_4_k_cu_7fa64e63_46964cuda3std3__48in_placeE - _ZN39_INTERNAL_8436e09a_4_k_cu_7fa64e63_46964cuda3std3__45__cpo6cbeginE)
_ZN39_INTERNAL_8436e09a_4_k_cu_7fa64e63_46964cuda3std3__45__cpo6cbeginE:
	.zero		1
	.type		_ZN39_INTERNAL_8436e09a_4_k_cu_7fa64e63_46964cuda3std3__48in_placeE,@object
	.size		_ZN39_INTERNAL_8436e09a_4_k_cu_7fa64e63_46964cuda3std3__48in_placeE,(_ZN39_INTERNAL_8436e09a_4_k_cu_7fa64e63_46964cuda3std6ranges3__45__cpo9iter_moveE - _ZN39_INTERNAL_8436e09a_4_k_cu_7fa64e63_46964cuda3std3__48in_placeE)
_ZN39_INTERNAL_8436e09a_4_k_cu_7fa64e63_46964cuda3std3__48in_placeE:
	.zero		1
	.type		_ZN39_INTERNAL_8436e09a_4_k_cu_7fa64e63_46964cuda3std6ranges3__45__cpo9iter_moveE,@object
	.size		_ZN39_INTERNAL_8436e09a_4_k_cu_7fa64e63_46964cuda3std6ranges3__45__cpo9iter_moveE,(_ZN39_INTERNAL_8436e09a_4_k_cu_7fa64e63_46964cuda3std3__45__cpo5beginE - _ZN39_INTERNAL_8436e09a_4_k_cu_7fa64e63_46964cuda3std6ranges3__45__cpo9iter_moveE)
_ZN39_INTERNAL_8436e09a_4_k_cu_7fa64e63_46964cuda3std6ranges3__45__cpo9iter_moveE:
	.zero		1
	.type		_ZN39_INTERNAL_8436e09a_4_k_cu_7fa64e63_46964cuda3std3__45__cpo5beginE,@object
	.size		_ZN39_INTERNAL_8436e09a_4_k_cu_7fa64e63_46964cuda3std3__45__cpo5beginE,(_ZN39_INTERNAL_8436e09a_4_k_cu_7fa64e63_46964cuda3std3__441_GLOBAL__N__8436e09a_4_k_cu_7fa64e63_46966ignoreE - _ZN39_INTERNAL_8436e09a_4_k_cu_7fa64e63_46964cuda3std3__45__cpo5beginE)
_ZN39_INTERNAL_8436e09a_4_k_cu_7fa64e63_46964cuda3std3__45__cpo5beginE:
	.zero		1
	.type		_ZN39_INTERNAL_8436e09a_4_k_cu_7fa64e63_46964cuda3std3__441_GLOBAL__N__8436e09a_4_k_cu_7fa64e63_46966ignoreE,@object
	.size		_ZN39_INTERNAL_8436e09a_4_k_cu_7fa64e63_46964cuda3std3__441_GLOBAL__N__8436e09a_4_k_cu_7fa64e63_46966ignoreE,(_ZN39_INTERNAL_8436e09a_4_k_cu_7fa64e63_46964cute7productE - _ZN39_INTERNAL_8436e09a_4_k_cu_7fa64e63_46964cuda3std3__441_GLOBAL__N__8436e09a_4_k_cu_7fa64e63_46966ignoreE)
_ZN39_INTERNAL_8436e09a_4_k_cu_7fa64e63_46964cuda3std3__441_GLOBAL__N__8436e09a_4_k_cu_7fa64e63_46966ignoreE:
	.zero		1
	.type		_ZN39_INTERNAL_8436e09a_4_k_cu_7fa64e63_46964cute7productE,@object
	.size		_ZN39_INTERNAL_8436e09a_4_k_cu_7fa64e63_46964cute7productE,(_ZN39_INTERNAL_8436e09a_4_k_cu_7fa64e63_46964cuda3std3__45__cpo3endE - _ZN39_INTERNAL_8436e09a_4_k_cu_7fa64e63_46964cute7productE)
_ZN39_INTERNAL_8436e09a_4_k_cu_7fa64e63_46964cute7productE:
	.zero		1
	.type		_ZN39_INTERNAL_8436e09a_4_k_cu_7fa64e63_46964cuda3std3__45__cpo3endE,@object
	.size		_ZN39_INTERNAL_8436e09a_4_k_cu_7fa64e63_46964cuda3std3__45__cpo3endE,(_ZN39_INTERNAL_8436e09a_4_k_cu_7fa64e63_46964cuda3std3__419piecewise_constructE - _ZN39_INTERNAL_8436e09a_4_k_cu_7fa64e63_46964cuda3std3__45__cpo3endE)
_ZN39_INTERNAL_8436e09a_4_k_cu_7fa64e63_46964cuda3std3__45__cpo3endE:
	.zero		1
	.type		_ZN39_INTERNAL_8436e09a_4_k_cu_7fa64e63_46964cuda3std3__419piecewise_constructE,@object
	.size		_ZN39_INTERNAL_8436e09a_4_k_cu_7fa64e63_46964cuda3std3__419piecewise_constructE,(_ZN39_INTERNAL_8436e09a_4_k_cu_7fa64e63_46964cuda3std3__45__cpo4cendE - _ZN39_INTERNAL_8436e09a_4_k_cu_7fa64e63_46964cuda3std3__419piecewise_constructE)
_ZN39_INTERNAL_8436e09a_4_k_cu_7fa64e63_46964cuda3std3__419piecewise_constructE:
	.zero		1
	.type		_ZN39_INTERNAL_8436e09a_4_k_cu_7fa64e63_46964cuda3std3__45__cpo4cendE,@object
	.size		_ZN39_INTERNAL_8436e09a_4_k_cu_7fa64e63_46964cuda3std3__45__cpo4cendE,(_ZN39_INTERNAL_8436e09a_4_k_cu_7fa64e63_46964cuda3std6ranges3__45__cpo4swapE - _ZN39_INTERNAL_8436e09a_4_k_cu_7fa64e63_46964cuda3std3__45__cpo4cendE)
_ZN39_INTERNAL_8436e09a_4_k_cu_7fa64e63_46964cuda3std3__45__cpo4cendE:
	.zero		1
	.type		_ZN39_INTERNAL_8436e09a_4_k_cu_7fa64e63_46964cuda3std6ranges3__45__cpo4swapE,@object
	.size		_ZN39_INTERNAL_8436e09a_4_k_cu_7fa64e63_46964cuda3std6ranges3__45__cpo4swapE,(.L_7 - _ZN39_INTERNAL_8436e09a_4_k_cu_7fa64e63_46964cuda3std6ranges3__45__cpo4swapE)
_ZN39_INTERNAL_8436e09a_4_k_cu_7fa64e63_46964cuda3std6ranges3__45__cpo4swapE:
	.zero		1
.L_7:


//--------------------- .nv.constant0._ZN7cutlass13device_kernelINS_4gemm6kernel13GemmUniversalIN4cute5tupleIJiiiiEEENS1_10collective13CollectiveMmaINS1_37MainloopSm90TmaGmmaWarpSpecializedFP8ILi5ENS5_IJNS4_1CILi1EEESB_SB_EEENS1_35KernelTmaWarpSpecializedCooperativeEEENS5_IJNSA_ILi256EEESF_NSA_ILi64EEEEEENS_12float_e4m3_tENS5_IJlSB_lEEESI_SJ_NS4_8TiledMMAINS4_8MMA_AtomIJNS4_4SM904GMMA31MMA_64x256x32_F32E4M3E4M3_SS_TNILNSN_7ScaleInE1ELSP_1EEEEEENS4_6LayoutINS5_IJNSA_ILi2EEESB_SB_EEENS5_IJSB_NSA_ILi0EEESV_EEEEENS5_IJNS4_10UnderscoreESY_SY_EEEEENS4_13SM90_TMA_LOADENS4_14ComposedLayoutINS4_7SwizzleILi2ELi4ELi3EEENS4_18smem_ptr_flag_bitsILi8EEENSS_INS5_IJNSA_ILi8EEESG_EEENS5_IJSG_SB_EEEEEEEvNS4_8identityES11_S1B_vS1C_EENS_8epilogue10collective6detail29Sm90TmaWarpSpecializedAdapterINS1F_15DefaultEpilogueISI_SJ_SJ_NS1E_6thread17LinearCombinationISI_Li1EffLNS1J_9ScaleType4KindE0ELNS_15FloatRoundStyleE2ESI_EENS1_15EpilogueDefaultEEEEEvvEEEEvNT_6ParamsE --------------------------
	.section	.nv.constant0._ZN7cutlass13device_kernelINS_4gemm6kernel13GemmUniversalIN4cute5tupleIJiiiiEEENS1_10collective13CollectiveMmaINS1_37MainloopSm90TmaGmmaWarpSpecializedFP8ILi5ENS5_IJNS4_1CILi1EEESB_SB_EEENS1_35KernelTmaWarpSpecializedCooperativeEEENS5_IJNSA_ILi256EEESF_NSA_ILi64EEEEEENS_12float_e4m3_tENS5_IJlSB_lEEESI_SJ_NS4_8TiledMMAINS4_8MMA_AtomIJNS4_4SM904GMMA31MMA_64x256x32_F32E4M3E4M3_SS_TNILNSN_7ScaleInE1ELSP_1EEEEEENS4_6LayoutINS5_IJNSA_ILi2EEESB_SB_EEENS5_IJSB_NSA_ILi0EEESV_EEEEENS5_IJNS4_10UnderscoreESY_SY_EEEEENS4_13SM90_TMA_LOADENS4_14ComposedLayoutINS4_7SwizzleILi2ELi4ELi3EEENS4_18smem_ptr_flag_bitsILi8EEENSS_INS5_IJNSA_ILi8EEESG_EEENS5_IJSG_SB_EEEEEEEvNS4_8identityES11_S1B_vS1C_EENS_8epilogue10collective6detail29Sm90TmaWarpSpecializedAdapterINS1F_15DefaultEpilogueISI_SJ_SJ_NS1E_6thread17LinearCombinationISI_Li1EffLNS1J_9ScaleType4KindE0ELNS_15FloatRoundStyleE2ESI_EENS1_15EpilogueDefaultEEEEEvvEEEEvNT_6ParamsE,"a",@progbits
	.sectionflags	@""
	.align	4
.nv.constant0._ZN7cutlass13device_kernelINS_4gemm6kernel13GemmUniversalIN4cute5tupleIJiiiiEEENS1_10collective13CollectiveMmaINS1_37MainloopSm90TmaGmmaWarpSpecializedFP8ILi5ENS5_IJNS4_1CILi1EEESB_SB_EEENS1_35KernelTmaWarpSpecializedCooperativeEEENS5_IJNSA_ILi256EEESF_NSA_ILi64EEEEEENS_12float_e4m3_tENS5_IJlSB_lEEESI_SJ_NS4_8TiledMMAINS4_8MMA_AtomIJNS4_4SM904GMMA31MMA_64x256x32_F32E4M3E4M3_SS_TNILNSN_7ScaleInE1ELSP_1EEEEEENS4_6LayoutINS5_IJNSA_ILi2EEESB_SB_EEENS5_IJSB_NSA_ILi0EEESV_EEEEENS5_IJNS4_10UnderscoreESY_SY_EEEEENS4_13SM90_TMA_LOADENS4_14ComposedLayoutINS4_7SwizzleILi2ELi4ELi3EEENS4_18smem_ptr_flag_bitsILi8EEENSS_INS5_IJNSA_ILi8EEESG_EEENS5_IJSG_SB_EEEEEEEvNS4_8identityES11_S1B_vS1C_EENS_8epilogue10collective6detail29Sm90TmaWarpSpecializedAdapterINS1F_15DefaultEpilogueISI_SJ_SJ_NS1E_6thread17LinearCombinationISI_Li1EffLNS1J_9ScaleType4KindE0ELNS_15FloatRoundStyleE2ESI_EENS1_15EpilogueDefaultEEEEEvvEEEEvNT_6ParamsE:
	.zero		1664


//--------------------- SYMBOLS --------------------------

	.type		.nv.reservedSmem.offset0,@object
	.size		.nv.reservedSmem.offset0,0x4
